	.headerflags	@"EF_CUDA_TEXMODE_UNIFIED EF_CUDA_64BIT_ADDRESS EF_CUDA_SM86 EF_CUDA_VIRTUAL_SM(EF_CUDA_SM86)"
	.elftype	@"ET_EXEC"


//--------------------- .nv.info                  --------------------------
	.section	.nv.info,"",@"SHT_CUDA_INFO"
	.align	4


	//----- nvinfo : EIATTR_REGCOUNT
	.align		4
        /*0000*/ 	.byte	0x04, 0x2f
        /*0002*/ 	.short	(.L_1 - .L_0)
	.align		4
.L_0:
        /*0004*/ 	.word	index@(triton_mm)
        /*0008*/ 	.word	0x000000c2


	//----- nvinfo : EIATTR_MAX_STACK_SIZE
	.align		4
.L_1:
        /*000c*/ 	.byte	0x04, 0x23
        /*000e*/ 	.short	(.L_3 - .L_2)
	.align		4
.L_2:
        /*0010*/ 	.word	index@(triton_mm)
        /*0014*/ 	.word	0x00000000


	//----- nvinfo : EIATTR_MIN_STACK_SIZE
	.align		4
.L_3:
        /*0018*/ 	.byte	0x04, 0x12
        /*001a*/ 	.short	(.L_5 - .L_4)
	.align		4
.L_4:
        /*001c*/ 	.word	index@(triton_mm)
        /*0020*/ 	.word	0x00000000


	//----- nvinfo : EIATTR_FRAME_SIZE
	.align		4
.L_5:
        /*0024*/ 	.byte	0x04, 0x11
        /*0026*/ 	.short	(.L_7 - .L_6)
	.align		4
.L_6:
        /*0028*/ 	.word	index@(triton_mm)
        /*002c*/ 	.word	0x00000000
.L_7:


//--------------------- .nv.info.triton_mm        --------------------------
	.section	.nv.info.triton_mm,"",@"SHT_CUDA_INFO"
	.align	4


	//----- nvinfo : EIATTR_CUDA_API_VERSION
	.align		4
        /*0000*/ 	.byte	0x04, 0x37
        /*0002*/ 	.short	(.L_9 - .L_8)
.L_8:
        /*0004*/ 	.word	0x0000007b


	//----- nvinfo : EIATTR_SW2861232_WAR
	.align		4
.L_9:
        /*0008*/ 	.byte	0x01, 0x35
	.zero		2


	//----- nvinfo : EIATTR_PARAM_CBANK
	.align		4
        /*000c*/ 	.byte	0x04, 0x0a
        /*000e*/ 	.short	(.L_11 - .L_10)
	.align		4
.L_10:
        /*0010*/ 	.word	index@(.nv.constant0.triton_mm)
        /*0014*/ 	.short	0x0160
        /*0016*/ 	.short	0x0024


	//----- nvinfo : EIATTR_CBANK_PARAM_SIZE
	.align		4
.L_11:
        /*0018*/ 	.byte	0x03, 0x19
        /*001a*/ 	.short	0x0024


	//----- nvinfo : EIATTR_KPARAM_INFO
	.align		4
        /*001c*/ 	.byte	0x04, 0x17
        /*001e*/ 	.short	(.L_13 - .L_12)
.L_12:
        /*0020*/ 	.word	0x00000000
        /*0024*/ 	.short	0x0004
        /*0026*/ 	.short	0x0020
        /*0028*/ 	.byte	0x00, 0xf0, 0x11, 0x00


	//----- nvinfo : EIATTR_KPARAM_INFO
	.align		4
.L_13:
        /*002c*/ 	.byte	0x04, 0x17
        /*002e*/ 	.short	(.L_15 - .L_14)
.L_14:
        /*0030*/ 	.word	0x00000000
        /*0034*/ 	.short	0x0003
        /*0036*/ 	.short	0x0018
        /*0038*/ 	.byte	0x00, 0xf0, 0x21, 0x00


	//----- nvinfo : EIATTR_KPARAM_INFO
	.align		4
.L_15:
        /*003c*/ 	.byte	0x04, 0x17
        /*003e*/ 	.short	(.L_17 - .L_16)
.L_16:
        /*0040*/ 	.word	0x00000000
        /*0044*/ 	.short	0x0002
        /*0046*/ 	.short	0x0010
        /*0048*/ 	.byte	0x00, 0xf0, 0x21, 0x00


	//----- nvinfo : EIATTR_KPARAM_INFO
	.align		4
.L_17:
        /*004c*/ 	.byte	0x04, 0x17
        /*004e*/ 	.short	(.L_19 - .L_18)
.L_18:
        /*0050*/ 	.word	0x00000000
        /*0054*/ 	.short	0x0001
        /*0056*/ 	.short	0x0008
        /*0058*/ 	.byte	0x00, 0xf0, 0x21, 0x00


	//----- nvinfo : EIATTR_KPARAM_INFO
	.align		4
.L_19:
        /*005c*/ 	.byte	0x04, 0x17
        /*005e*/ 	.short	(.L_21 - .L_20)
.L_20:
        /*0060*/ 	.word	0x00000000
        /*0064*/ 	.short	0x0000
        /*0066*/ 	.short	0x0000
        /*0068*/ 	.byte	0x00, 0xf0, 0x21, 0x00


	//----- nvinfo : EIATTR_MAXREG_COUNT
	.align		4
.L_21:
        /*006c*/ 	.byte	0x03, 0x1b
        /*006e*/ 	.short	0x00ff


	//----- nvinfo : EIATTR_EXIT_INSTR_OFFSETS
	.align		4
        /*0070*/ 	.byte	0x04, 0x1c
        /*0072*/ 	.short	(.L_23 - .L_22)


	//   ....[0]....
.L_22:
        /*0074*/ 	.word	0x00000040


	//   ....[1]....
        /*0078*/ 	.word	0x0000b290


	//   ....[2]....
        /*007c*/ 	.word	0x0000b2b0


	//----- nvinfo : EIATTR_MAX_THREADS
	.align		4
.L_23:
        /*0080*/ 	.byte	0x04, 0x05
        /*0082*/ 	.short	(.L_25 - .L_24)
.L_24:
        /*0084*/ 	.word	0x00000080
        /*0088*/ 	.word	0x00000001
        /*008c*/ 	.word	0x00000001
.L_25:


//--------------------- .nv.rel.action            --------------------------
	.section	.nv.rel.action,"",@"SHT_CUDA_RELOCINFO"
	.align	8
	.sectionentsize	8
        /*0000*/ 	.byte	0x73, 0x00, 0x00, 0x00, 0x00, 0x00, 0x00, 0x00, 0x00, 0x00, 0x00, 0x11, 0x25, 0x00, 0x05, 0x36


//--------------------- .nv.constant0.triton_mm   --------------------------
	.section	.nv.constant0.triton_mm,"a",@progbits
	.align	4
.nv.constant0.triton_mm:
	.zero		388


//--------------------- .text.triton_mm           --------------------------
	.section	.text.triton_mm,"ax",@progbits
	.sectionflags	@"SHF_BARRIERS=1"
	.sectioninfo	@"SHI_REGISTERS=194"
	.align	128
        .global         triton_mm
        .type           triton_mm,@function
        .size           triton_mm,(.L_x_3 - triton_mm)
        .other          triton_mm,@"STO_CUDA_ENTRY STV_DEFAULT"
triton_mm:
.text.triton_mm:
[----:B------:R-:W-:-:S02]  /*0000*/  MOV R1, c[0x0][0x28] ;  /* 0x00000a0000017a02 */ /* 0x000fc40000000f00 */
[----:B------:R-:W-:-:S05]  /*0010*/  MOV R0, c[0x0][0x180] ;  /* 0x0000600000007a02 */ /* 0x000fca0000000f00 */
[----:B------:R-:W-:-:S05]  /*0020*/  IMAD R2, R0, 0x1900, RZ ;  /* 0x0000190000027824 */ /* 0x000fca00078e02ff */
[----:B------:R-:W-:-:S13]  /*0030*/  ISETP.NE.AND P0, PT, R2, RZ, PT ;  /* 0x000000ff0200720c */ /* 0x000fda0003f05270 */
[----:B------:R-:W-:Y:S05]  /*0040*/  @!P0 EXIT ;  /* 0x000000000000894d */ /* 0x000fea0003800000 */
[----:B------:R-:W1:Y:S01]  /*0050*/  S2R R11, SR_CTAID.X ;  /* 0x00000000000b7919 */ /* 0x000e620000002500 */
[----:B------:R-:W-:Y:S01]  /*0060*/  IMAD R0, R0, 0x32, RZ ;  /* 0x0000003200007824 */ /* 0x000fe200078e02ff */
[----:B------:R-:W-:Y:S01]  /*0070*/  MOV R19, 0x4 ;  /* 0x0000000400137802 */ /* 0x000fe20000000f00 */
[----:B------:R-:W-:Y:S01]  /*0080*/  ULDC.64 UR8, c[0x0][0x118] ;  /* 0x0000460000087ab9 */ /* 0x000fe20000000a00 */
[----:B------:R-:W2:Y:S01]  /*0090*/  S2R R134, SR_TID.X ;  /* 0x0000000000867919 */ /* 0x000ea20000002100 */
[----:B------:R-:W-:Y:S01]  /*00a0*/  MOV R119, 0x1 ;  /* 0x0000000100777802 */ /* 0x000fe20000000f00 */
[----:B------:R-:W-:Y:S01]  /*00b0*/  CS2R R88, SRZ ;  /* 0x0000000000587805 */ /* 0x000fe2000001ff00 */
[----:B------:R-:W-:Y:S01]  /*00c0*/  IADD3 R2, R0, 0x3f, RZ ;  /* 0x0000003f00027810 */ /* 0x000fe20007ffe0ff */
[----:B------:R-:W-:Y:S01]  /*00d0*/  CS2R R90, SRZ ;  /* 0x00000000005a7805 */ /* 0x000fe2000001ff00 */
[----:B------:R-:W-:Y:S01]  /*00e0*/  IABS R17, R0 ;  /* 0x0000000000117213 */ /* 0x000fe20000000000 */
[----:B------:R-:W-:Y:S01]  /*00f0*/  CS2R R96, SRZ ;  /* 0x0000000000607805 */ /* 0x000fe2000001ff00 */
[----:B------:R-:W-:Y:S01]  /*0100*/  SHF.R.S32.HI R3, RZ, 0x1f, R2 ;  /* 0x0000001fff037819 */ /* 0x000fe20000011402 */
[----:B------:R-:W-:Y:S01]  /*0110*/  CS2R R98, SRZ ;  /* 0x0000000000627805 */ /* 0x000fe2000001ff00 */
[----:B------:R-:W3:Y:S01]  /*0120*/  I2F.RP R9, R17 ;  /* 0x0000001100097306 */ /* 0x000ee20000209400 */
[----:B------:R-:W-:Y:S01]  /*0130*/  MOV R129, 0xffffffe0 ;  /* 0xffffffe000817802 */ /* 0x000fe20000000f00 */
[----:B------:R-:W-:Y:S01]  /*0140*/  CS2R R52, SRZ ;  /* 0x0000000000347805 */ /* 0x000fe2000001ff00 */
[----:B------:R-:W-:Y:S01]  /*0150*/  LEA.HI R3, R3, R2, RZ, 0x6 ;  /* 0x0000000203037211 */ /* 0x000fe200078f30ff */
[----:B------:R-:W-:Y:S01]  /*0160*/  CS2R R54, SRZ ;  /* 0x0000000000367805 */ /* 0x000fe2000001ff00 */
[----:B------:R-:W-:Y:S01]  /*0170*/  CS2R R56, SRZ ;  /* 0x0000000000387805 */ /* 0x000fe2000001ff00 */
[----:B------:R-:W-:Y:S01]  /*0180*/  CS2R R58, SRZ ;  /* 0x00000000003a7805 */ /* 0x000fe2000001ff00 */
[----:B------:R-:W-:Y:S01]  /*0190*/  CS2R R80, SRZ ;  /* 0x0000000000507805 */ /* 0x000fe2000001ff00 */
[----:B------:R-:W-:Y:S01]  /*01a0*/  CS2R R82, SRZ ;  /* 0x0000000000527805 */ /* 0x000fe2000001ff00 */
[----:B------:R-:W-:Y:S01]  /*01b0*/  CS2R R42, SRZ ;  /* 0x00000000002a7805 */ /* 0x000fe2000001ff00 */
[----:B------:R-:W-:Y:S01]  /*01c0*/  CS2R R76, SRZ ;  /* 0x00000000004c7805 */ /* 0x000fe2000001ff00 */
[----:B-1----:R-:W-:Y:S01]  /*01d0*/  SHF.R.S32.HI R4, RZ, 0x1f, R11 ;  /* 0x0000001fff047819 */ /* 0x002fe2000001140b */
[----:B------:R-:W-:Y:S01]  /*01e0*/  CS2R R78, SRZ ;  /* 0x00000000004e7805 */ /* 0x000fe2000001ff00 */
[----:B------:R-:W-:Y:S01]  /*01f0*/  ISETP.GE.AND P2, PT, R11, RZ, PT ;  /* 0x000000ff0b00720c */ /* 0x000fe20003f46270 */
[----:B------:R-:W-:Y:S01]  /*0200*/  CS2R R44, SRZ ;  /* 0x00000000002c7805 */ /* 0x000fe2000001ff00 */
[-C--:B------:R-:W-:Y:S01]  /*0210*/  LEA.HI R4, R4, R11.reuse, RZ, 0x3 ;  /* 0x0000000b04047211 */ /* 0x080fe200078f18ff */
[----:B---3--:R-:W-:Y:S01]  /*0220*/  MUFU.RCP R9, R9 ;  /* 0x0000000900097308 */ /* 0x008fe20000001000 */
[----:B------:R-:W-:Y:S01]  /*0230*/  CS2R R46, SRZ ;  /* 0x00000000002e7805 */ /* 0x000fe2000001ff00 */
[----:B------:R-:W-:Y:S01]  /*0240*/  CS2R R92, SRZ ;  /* 0x00000000005c7805 */ /* 0x000fe2000001ff00 */
[----:B------:R-:W-:Y:S01]  /*0250*/  LOP3.LUT R4, R4, 0xfffffff8, RZ, 0xc0, !PT ;  /* 0xfffffff804047812 */ /* 0x000fe200078ec0ff */
[----:B------:R-:W-:Y:S01]  /*0260*/  CS2R R94, SRZ ;  /* 0x00000000005e7805 */ /* 0x000fe2000001ff00 */
[----:B------:R-:W-:Y:S01]  /*0270*/  CS2R R64, SRZ ;  /* 0x0000000000407805 */ /* 0x000fe2000001ff00 */
[----:B------:R-:W-:Y:S01]  /*0280*/  CS2R R66, SRZ ;  /* 0x0000000000427805 */ /* 0x000fe2000001ff00 */
[----:B------:R-:W-:Y:S01]  /*0290*/  LEA.HI.SX32 R3, R3, -R4, 0x1a ;  /* 0x8000000403037211 */ /* 0x000fe200078fd2ff */
[----:B------:R-:W-:Y:S01]  /*02a0*/  CS2R R68, SRZ ;  /* 0x0000000000447805 */ /* 0x000fe2000001ff00 */
[----:B------:R-:W-:Y:S01]  /*02b0*/  IADD3 R8, -R4, R11, RZ ;  /* 0x0000000b04087210 */ /* 0x000fe20007ffe1ff */
[----:B------:R-:W-:Y:S01]  /*02c0*/  CS2R R70, SRZ ;  /* 0x0000000000467805 */ /* 0x000fe2000001ff00 */
[----:B------:R-:W-:Y:S01]  /*02d0*/  IMNMX R5, R3, 0x8, PT ;  /* 0x0000000803057817 */ /* 0x000fe20003800200 */
[----:B------:R-:W-:Y:S01]  /*02e0*/  CS2R R60, SRZ ;  /* 0x00000000003c7805 */ /* 0x000fe2000001ff00 */
[----:B------:R-:W-:Y:S01]  /*02f0*/  IABS R15, R8 ;  /* 0x00000008000f7213 */ /* 0x000fe20000000000 */
[----:B------:R-:W-:Y:S01]  /*0300*/  CS2R R62, SRZ ;  /* 0x00000000003e7805 */ /* 0x000fe2000001ff00 */
[-C--:B------:R-:W-:Y:S01]  /*0310*/  IABS R13, R5.reuse ;  /* 0x00000005000d7213 */ /* 0x080fe20000000000 */
[----:B------:R-:W-:Y:S01]  /*0320*/  CS2R R108, SRZ ;  /* 0x00000000006c7805 */ /* 0x000fe2000001ff00 */
[----:B------:R-:W-:Y:S01]  /*0330*/  LOP3.LUT R8, R8, R5, RZ, 0x3c, !PT ;  /* 0x0000000508087212 */ /* 0x000fe200078e3cff */
[----:B------:R-:W-:Y:S01]  /*0340*/  CS2R R110, SRZ ;  /* 0x00000000006e7805 */ /* 0x000fe2000001ff00 */
[----:B------:R-:W1:Y:S01]  /*0350*/  I2F.RP R6, R13 ;  /* 0x0000000d00067306 */ /* 0x000e620000209400 */
[----:B------:R-:W-:Y:S01]  /*0360*/  UMOV UR4, URZ ;  /* 0x0000003f00047c82 */ /* 0x000fe20008000000 */
[----:B------:R-:W-:Y:S01]  /*0370*/  ISETP.GE.AND P4, PT, R8, RZ, PT ;  /* 0x000000ff0800720c */ /* 0x000fe20003f86270 */
[----:B------:R-:W-:-:S02]  /*0380*/  UMOV UR6, URZ ;  /* 0x0000003f00067c82 */ /* 0x000fc40008000000 */
[----:B------:R-:W-:Y:S02]  /*0390*/  UMOV UR7, URZ ;  /* 0x0000003f00077c82 */ /* 0x000fe40008000000 */
[----:B------:R-:W-:Y:S01]  /*03a0*/  UMOV UR5, URZ ;  /* 0x0000003f00057c82 */ /* 0x000fe20008000000 */
[----:B-1----:R-:W1:Y:S02]  /*03b0*/  MUFU.RCP R6, R6 ;  /* 0x0000000600067308 */ /* 0x002e640000001000 */
[----:B-1----:R-:W-:Y:S02]  /*03c0*/  IADD3 R2, R6, 0xffffffe, RZ ;  /* 0x0ffffffe06027810 */ /* 0x002fe40007ffe0ff */
[----:B------:R-:W-:-:S04]  /*03d0*/  IABS R6, R11 ;  /* 0x0000000b00067213 */ /* 0x000fc80000000000 */
[----:B------:R1:W3:Y:S02]  /*03e0*/  F2I.FTZ.U32.TRUNC.NTZ R3, R2 ;  /* 0x0000000200037305 */ /* 0x0002e4000021f000 */
[----:B-1----:R-:W-:Y:S02]  /*03f0*/  MOV R2, RZ ;  /* 0x000000ff00027202 */ /* 0x002fe40000000f00 */
[----:B---3--:R-:W-:-:S05]  /*0400*/  IADD3 R10, RZ, -R3, RZ ;  /* 0x80000003ff0a7210 */ /* 0x008fca0007ffe0ff */
[----:B------:R-:W-:Y:S01]  /*0410*/  IMAD R7, R10, R13, RZ ;  /* 0x0000000d0a077224 */ /* 0x000fe200078e02ff */
[----:B------:R-:W-:-:S03]  /*0420*/  IABS R10, R5 ;  /* 0x00000005000a7213 */ /* 0x000fc60000000000 */
[----:B------:R-:W-:Y:S01]  /*0430*/  IMAD.HI.U32 R2, R3, R7, R2 ;  /* 0x0000000703027227 */ /* 0x000fe200078e0002 */
[----:B------:R-:W-:-:S05]  /*0440*/  IADD3 R10, RZ, -R10, RZ ;  /* 0x8000000aff0a7210 */ /* 0x000fca0007ffe0ff */
[----:B------:R-:W-:-:S04]  /*0450*/  IMAD.HI.U32 R3, R2, R6, RZ ;  /* 0x0000000602037227 */ /* 0x000fc800078e00ff */
[----:B------:R-:W-:-:S04]  /*0460*/  IMAD.HI.U32 R7, R2, R15, RZ ;  /* 0x0000000f02077227 */ /* 0x000fc800078e00ff */
[-C--:B------:R-:W-:Y:S01]  /*0470*/  IMAD R2, R3, R10.reuse, R6 ;  /* 0x0000000a03027224 */ /* 0x080fe200078e0206 */
[----:B------:R-:W-:Y:S01]  /*0480*/  IADD3 R3, R9, 0xffffffe, RZ ;  /* 0x0ffffffe09037810 */ /* 0x000fe20007ffe0ff */
[----:B------:R-:W-:-:S03]  /*0490*/  IMAD R6, R7, R10, R15 ;  /* 0x0000000a07067224 */ /* 0x000fc600078e020f */
[C---:B------:R-:W-:Y:S02]  /*04a0*/  ISETP.GT.U32.AND P0, PT, R13.reuse, R2, PT ;  /* 0x000000020d00720c */ /* 0x040fe40003f04070 */
[----:B------:R-:W-:Y:S01]  /*04b0*/  ISETP.GT.U32.AND P3, PT, R13, R6, PT ;  /* 0x000000060d00720c */ /* 0x000fe20003f64070 */
[----:B------:R-:W1:Y:S10]  /*04c0*/  F2I.FTZ.U32.TRUNC.NTZ R3, R3 ;  /* 0x0000000300037305 */ /* 0x000e74000021f000 */
[----:B------:R-:W-:-:S02]  /*04d0*/  @!P0 IADD3 R2, R2, -R13, RZ ;  /* 0x8000000d02028210 */ /* 0x000fc40007ffe0ff */
[-C--:B------:R-:W-:Y:S02]  /*04e0*/  @!P3 IADD3 R6, R6, -R13.reuse, RZ ;  /* 0x8000000d0606b210 */ /* 0x080fe40007ffe0ff */
[----:B------:R-:W-:Y:S02]  /*04f0*/  ISETP.GT.U32.AND P1, PT, R13, R2, PT ;  /* 0x000000020d00720c */ /* 0x000fe40003f24070 */
[----:B------:R-:W-:Y:S02]  /*0500*/  ISETP.GE.U32.AND P0, PT, R6, R13, PT ;  /* 0x0000000d0600720c */ /* 0x000fe40003f06070 */
[----:B------:R-:W-:Y:S02]  /*0510*/  @!P3 IADD3 R7, R7, 0x1, RZ ;  /* 0x000000010707b810 */ /* 0x000fe40007ffe0ff */
[----:B-1----:R-:W-:-:S05]  /*0520*/  IADD3 R8, RZ, -R3, RZ ;  /* 0x80000003ff087210 */ /* 0x002fca0007ffe0ff */
[----:B------:R-:W-:Y:S02]  /*0530*/  IMAD R9, R8, R17, RZ ;  /* 0x0000001108097224 */ /* 0x000fe400078e02ff */
[----:B------:R-:W-:Y:S02]  /*0540*/  @!P1 IADD3 R2, R2, -R13, RZ ;  /* 0x8000000d02029210 */ /* 0x000fe40007ffe0ff */
[----:B------:R-:W-:Y:S02]  /*0550*/  @P0 IADD3 R7, R7, 0x1, RZ ;  /* 0x0000000107070810 */ /* 0x000fe40007ffe0ff */
[----:B------:R-:W-:Y:S02]  /*0560*/  MOV R6, R2 ;  /* 0x0000000200067202 */ /* 0x000fe40000000f00 */
[----:B------:R-:W-:Y:S02]  /*0570*/  MOV R2, RZ ;  /* 0x000000ff00027202 */ /* 0x000fe40000000f00 */
[----:B------:R-:W-:-:S02]  /*0580*/  ISETP.NE.AND P0, PT, R5, RZ, PT ;  /* 0x000000ff0500720c */ /* 0x000fc40003f05270 */
[----:B------:R-:W-:Y:S01]  /*0590*/  LOP3.LUT R5, RZ, R5, RZ, 0x33, !PT ;  /* 0x00000005ff057212 */ /* 0x000fe200078e33ff */
[----:B------:R-:W-:Y:S01]  /*05a0*/  IMAD.HI.U32 R8, R3, R9, R2 ;  /* 0x0000000903087227 */ /* 0x000fe200078e0002 */
[----:B------:R-:W-:Y:S02]  /*05b0*/  @!P2 IADD3 R6, -R6, RZ, RZ ;  /* 0x000000ff0606a210 */ /* 0x000fe40007ffe1ff */
[----:B------:R-:W-:Y:S02]  /*05c0*/  @!P4 IADD3 R7, -R7, RZ, RZ ;  /* 0x000000ff0707c210 */ /* 0x000fe40007ffe1ff */
[----:B------:R-:W-:Y:S02]  /*05d0*/  SEL R3, R5, R6, !P0 ;  /* 0x0000000605037207 */ /* 0x000fe40004000000 */
[----:B--2---:R-:W-:Y:S02]  /*05e0*/  SHF.R.U32.HI R6, RZ, 0x3, R134 ;  /* 0x00000003ff067819 */ /* 0x004fe40000011686 */
[----:B------:R-:W-:-:S02]  /*05f0*/  IADD3 R2, R4, R3, RZ ;  /* 0x0000000304027210 */ /* 0x000fc40007ffe0ff */
[----:B------:R-:W-:Y:S02]  /*0600*/  SEL R5, R5, R7, !P0 ;  /* 0x0000000705057207 */ /* 0x000fe40004000000 */
[----:B------:R-:W-:Y:S02]  /*0610*/  SHF.R.U32.HI R7, RZ, 0x5, R134 ;  /* 0x00000005ff077819 */ /* 0x000fe40000011686 */
[----:B------:R-:W-:Y:S02]  /*0620*/  SGXT.U32 R4, R6, 0x4 ;  /* 0x000000040604781a */ /* 0x000fe40000000000 */
[----:B------:R-:W-:Y:S02]  /*0630*/  SHF.L.U32 R2, R2, 0x6, RZ ;  /* 0x0000000602027819 */ /* 0x000fe400000006ff */
[----:B------:R-:W-:Y:S02]  /*0640*/  SGXT.U32 R3, R7, 0x2 ;  /* 0x000000020703781a */ /* 0x000fe40000000000 */
[----:B------:R-:W-:-:S02]  /*0650*/  SHF.R.S32.HI R7, RZ, 0x18, R5 ;  /* 0x00000018ff077819 */ /* 0x000fc40000011405 */
[----:B------:R-:W-:Y:S02]  /*0660*/  SHF.L.U32 R117, R5, 0x7, RZ ;  /* 0x0000000705757819 */ /* 0x000fe400000006ff */
[C---:B------:R-:W-:Y:S02]  /*0670*/  LOP3.LUT R5, R2.reuse, R4, RZ, 0xfc, !PT ;  /* 0x0000000402057212 */ /* 0x040fe400078efcff */
[----:B------:R-:W-:Y:S02]  /*0680*/  IABS R9, R0 ;  /* 0x0000000000097213 */ /* 0x000fe40000000000 */
[----:B------:R-:W-:Y:S02]  /*0690*/  ISETP.GE.AND P0, PT, R5, RZ, PT ;  /* 0x000000ff0500720c */ /* 0x000fe40003f06270 */
[----:B------:R-:W-:Y:S02]  /*06a0*/  LOP3.LUT R118, R2, R3, RZ, 0xfc, !PT ;  /* 0x0000000302767212 */ /* 0x000fe400078efcff */
[----:B------:R-:W-:-:S02]  /*06b0*/  IABS R5, R5 ;  /* 0x0000000500057213 */ /* 0x000fc40000000000 */
[C-C-:B------:R-:W-:Y:S02]  /*06c0*/  LOP3.LUT R3, R2.reuse, 0x10, R4.reuse, 0xfe, !PT ;  /* 0x0000001002037812 */ /* 0x140fe400078efe04 */
[----:B------:R-:W-:Y:S02]  /*06d0*/  SGXT R7, R7, 0x1 ;  /* 0x000000010707781a */ /* 0x000fe40000000200 */
[----:B------:R-:W-:Y:S02]  /*06e0*/  LOP3.LUT R14, R117, R4, RZ, 0xfc, !PT ;  /* 0x00000004750e7212 */ /* 0x000fe400078efcff */
[----:B------:R-:W-:Y:S02]  /*06f0*/  IADD3 R13, RZ, -R9, RZ ;  /* 0x80000009ff0d7210 */ /* 0x000fe40007ffe0ff */
[C-C-:B------:R-:W-:Y:S02]  /*0700*/  LOP3.LUT R6, R2.reuse, 0x20, R4.reuse, 0xfe, !PT ;  /* 0x0000002002067812 */ /* 0x140fe400078efe04 */
[----:B------:R-:W-:Y:S01]  /*0710*/  LOP3.LUT R10, R2, 0x30, R4, 0xfe, !PT ;  /* 0x00000030020a7812 */ /* 0x000fe200078efe04 */
[----:B------:R-:W-:Y:S01]  /*0720*/  IMAD.HI.U32 R2, R8, R5, RZ ;  /* 0x0000000508027227 */ /* 0x000fe200078e00ff */
[----:B------:R-:W-:-:S02]  /*0730*/  ISETP.GE.AND P3, PT, R3, RZ, PT ;  /* 0x000000ff0300720c */ /* 0x000fc40003f66270 */
[----:B------:R-:W-:Y:S01]  /*0740*/  IABS R12, R3 ;  /* 0x00000003000c7213 */ /* 0x000fe20000000000 */
[----:B------:R-:W-:Y:S01]  /*0750*/  IMAD R2, R2, R13, R5 ;  /* 0x0000000d02027224 */ /* 0x000fe200078e0205 */
[----:B------:R-:W-:Y:S02]  /*0760*/  LEA.HI R3, R7, R14, RZ, 0x7 ;  /* 0x0000000e07037211 */ /* 0x000fe400078f38ff */
[----:B------:R-:W-:Y:S02]  /*0770*/  ISETP.GE.AND P1, PT, R10, RZ, PT ;  /* 0x000000ff0a00720c */ /* 0x000fe40003f26270 */
[----:B------:R-:W-:Y:S01]  /*0780*/  LOP3.LUT R5, R3, 0xffffff80, RZ, 0xc0, !PT ;  /* 0xffffff8003057812 */ /* 0x000fe200078ec0ff */
[----:B------:R-:W-:Y:S01]  /*0790*/  IMAD.HI.U32 R3, R8, R12, RZ ;  /* 0x0000000c08037227 */ /* 0x000fe200078e00ff */
[----:B------:R-:W-:Y:S02]  /*07a0*/  IABS R15, R10 ;  /* 0x0000000a000f7213 */ /* 0x000fe40000000000 */
[----:B------:R-:W-:Y:S01]  /*07b0*/  IADD3 R10, R14, -R5, RZ ;  /* 0x800000050e0a7210 */ /* 0x000fe20007ffe0ff */
[----:B------:R-:W-:Y:S01]  /*07c0*/  IMAD R5, R3, R13, R12 ;  /* 0x0000000d03057224 */ /* 0x000fe200078e020c */
[----:B------:R-:W-:-:S02]  /*07d0*/  IABS R9, R6 ;  /* 0x0000000600097213 */ /* 0x000fc40000000000 */
[C---:B------:R-:W-:Y:S02]  /*07e0*/  ISETP.GT.U32.AND P4, PT, R17.reuse, R2, PT ;  /* 0x000000021100720c */ /* 0x040fe40003f84070 */
[----:B------:R-:W-:Y:S01]  /*07f0*/  ISETP.GE.AND P2, PT, R6, RZ, PT ;  /* 0x000000ff0600720c */ /* 0x000fe20003f46270 */
[C---:B------:R-:W-:Y:S01]  /*0800*/  IMAD.HI.U32 R6, R8.reuse, R9, RZ ;  /* 0x0000000908067227 */ /* 0x040fe200078e00ff */
[----:B------:R-:W-:Y:S02]  /*0810*/  ISETP.GT.U32.AND P6, PT, R17, R5, PT ;  /* 0x000000051100720c */ /* 0x000fe40003fc4070 */
[C-C-:B------:R-:W-:Y:S01]  /*0820*/  LOP3.LUT R12, R117.reuse, 0x10, R4.reuse, 0xfe, !PT ;  /* 0x00000010750c7812 */ /* 0x140fe200078efe04 */
[----:B------:R-:W-:Y:S01]  /*0830*/  IMAD.HI.U32 R8, R8, R15, RZ ;  /* 0x0000000f08087227 */ /* 0x000fe200078e00ff */
[C-C-:B------:R-:W-:Y:S02]  /*0840*/  LOP3.LUT R14, R117.reuse, 0x20, R4.reuse, 0xfe, !PT ;  /* 0x00000020750e7812 */ /* 0x140fe400078efe04 */
[----:B------:R-:W-:Y:S01]  /*0850*/  LOP3.LUT R16, R117, 0x30, R4, 0xfe, !PT ;  /* 0x0000003075107812 */ /* 0x000fe200078efe04 */
[-C--:B------:R-:W-:Y:S01]  /*0860*/  IMAD R6, R6, R13.reuse, R9 ;  /* 0x0000000d06067224 */ /* 0x080fe200078e0209 */
[----:B------:R-:W-:Y:S01]  /*0870*/  LEA.HI R3, R7, R12, RZ, 0x7 ;  /* 0x0000000c07037211 */ /* 0x000fe200078f38ff */
[----:B------:R-:W-:Y:S01]  /*0880*/  IMAD R8, R8, R13, R15 ;  /* 0x0000000d08087224 */ /* 0x000fe200078e020f */
[----:B------:R-:W-:-:S02]  /*0890*/  @!P4 IADD3 R2, R2, -R17, RZ ;  /* 0x800000110202c210 */ /* 0x000fc40007ffe0ff */
[C---:B------:R-:W-:Y:S02]  /*08a0*/  ISETP.GT.U32.AND P4, PT, R17.reuse, R6, PT ;  /* 0x000000061100720c */ /* 0x040fe40003f84070 */
[----:B------:R-:W-:Y:S02]  /*08b0*/  ISETP.GT.U32.AND P5, PT, R17, R8, PT ;  /* 0x000000081100720c */ /* 0x000fe40003fa4070 */
[----:B------:R-:W-:Y:S02]  /*08c0*/  @!P6 IADD3 R5, R5, -R17, RZ ;  /* 0x800000110505e210 */ /* 0x000fe40007ffe0ff */
[----:B------:R-:W-:Y:S02]  /*08d0*/  ISETP.GT.U32.AND P6, PT, R17, R2, PT ;  /* 0x000000021100720c */ /* 0x000fe40003fc4070 */
[C---:B------:R-:W-:Y:S02]  /*08e0*/  LEA.HI R9, R7.reuse, R14, RZ, 0x7 ;  /* 0x0000000e07097211 */ /* 0x040fe400078f38ff */
[----:B------:R-:W-:-:S02]  /*08f0*/  LEA.HI R11, R7, R16, RZ, 0x7 ;  /* 0x00000010070b7211 */ /* 0x000fc400078f38ff */
[----:B------:R-:W-:Y:S02]  /*0900*/  LOP3.LUT R3, R3, 0xffffff80, RZ, 0xc0, !PT ;  /* 0xffffff8003037812 */ /* 0x000fe400078ec0ff */
[-C--:B------:R-:W-:Y:S02]  /*0910*/  @!P4 IADD3 R6, R6, -R17.reuse, RZ ;  /* 0x800000110606c210 */ /* 0x080fe40007ffe0ff */
[----:B------:R-:W-:Y:S02]  /*0920*/  @!P5 IADD3 R8, R8, -R17, RZ ;  /* 0x800000110808d210 */ /* 0x000fe40007ffe0ff */
[C---:B------:R-:W-:Y:S02]  /*0930*/  ISETP.GT.U32.AND P4, PT, R17.reuse, R5, PT ;  /* 0x000000051100720c */ /* 0x040fe40003f84070 */
[----:B------:R-:W-:Y:S02]  /*0940*/  @!P6 IADD3 R2, R2, -R17, RZ ;  /* 0x800000110202e210 */ /* 0x000fe40007ffe0ff */
[----:B------:R-:W-:-:S02]  /*0950*/  ISETP.GT.U32.AND P5, PT, R17, R6, PT ;  /* 0x000000061100720c */ /* 0x000fc40003fa4070 */
[----:B------:R-:W-:Y:S02]  /*0960*/  ISETP.GT.U32.AND P6, PT, R17, R8, PT ;  /* 0x000000081100720c */ /* 0x000fe40003fc4070 */
[--C-:B------:R-:W-:Y:S02]  /*0970*/  LOP3.LUT R18, R117, 0x40, R4.reuse, 0xfe, !PT ;  /* 0x0000004075127812 */ /* 0x100fe400078efe04 */
[----:B------:R-:W-:Y:S02]  /*0980*/  LOP3.LUT R9, R9, 0xffffff80, RZ, 0xc0, !PT ;  /* 0xffffff8009097812 */ /* 0x000fe400078ec0ff */
[----:B------:R-:W-:Y:S02]  /*0990*/  LOP3.LUT R11, R11, 0xffffff80, RZ, 0xc0, !PT ;  /* 0xffffff800b0b7812 */ /* 0x000fe400078ec0ff */
[----:B------:R-:W-:Y:S02]  /*09a0*/  IADD3 R12, R12, -R3, RZ ;  /* 0x800000030c0c7210 */ /* 0x000fe40007ffe0ff */
[----:B------:R-:W-:-:S02]  /*09b0*/  LOP3.LUT R20, R117, 0x50, R4, 0xfe, !PT ;  /* 0x0000005075147812 */ /* 0x000fc400078efe04 */
[C-C-:B------:R-:W-:Y:S02]  /*09c0*/  LOP3.LUT R22, R117.reuse, 0x60, R4.reuse, 0xfe, !PT ;  /* 0x0000006075167812 */ /* 0x140fe400078efe04 */
[----:B------:R-:W-:Y:S02]  /*09d0*/  LOP3.LUT R24, R117, 0x70, R4, 0xfe, !PT ;  /* 0x0000007075187812 */ /* 0x000fe400078efe04 */
[C---:B------:R-:W-:Y:S02]  /*09e0*/  LEA.HI R3, R7.reuse, R18, RZ, 0x7 ;  /* 0x0000001207037211 */ /* 0x040fe400078f38ff */
[----:B------:R-:W-:Y:S02]  /*09f0*/  IADD3 R14, R14, -R9, RZ ;  /* 0x800000090e0e7210 */ /* 0x000fe40007ffe0ff */
[----:B------:R-:W-:Y:S02]  /*0a00*/  IADD3 R16, R16, -R11, RZ ;  /* 0x8000000b10107210 */ /* 0x000fe40007ffe0ff */
[----:B------:R-:W-:-:S02]  /*0a10*/  LEA.HI R9, R7, R20, RZ, 0x7 ;  /* 0x0000001407097211 */ /* 0x000fc400078f38ff */
[C---:B------:R-:W-:Y:S02]  /*0a20*/  LEA.HI R11, R7.reuse, R22, RZ, 0x7 ;  /* 0x00000016070b7211 */ /* 0x040fe400078f38ff */
[----:B------:R-:W-:Y:S02]  /*0a30*/  LEA.HI R7, R7, R24, RZ, 0x7 ;  /* 0x0000001807077211 */ /* 0x000fe400078f38ff */
[----:B------:R-:W-:Y:S02]  /*0a40*/  LOP3.LUT R3, R3, 0xffffff80, RZ, 0xc0, !PT ;  /* 0xffffff8003037812 */ /* 0x000fe400078ec0ff */
[----:B------:R-:W-:Y:S02]  /*0a50*/  SHF.L.U32 R134, R134, 0x2, RZ ;  /* 0x0000000286867819 */ /* 0x000fe400000006ff */
[----:B------:R-:W-:Y:S02]  /*0a60*/  @!P4 IADD3 R5, R5, -R17, RZ ;  /* 0x800000110505c210 */ /* 0x000fe40007ffe0ff */
[----:B------:R-:W-:-:S02]  /*0a70*/  LOP3.LUT R11, R11, 0xffffff80, RZ, 0xc0, !PT ;  /* 0xffffff800b0b7812 */ /* 0x000fc400078ec0ff */
[----:B------:R-:W-:Y:S02]  /*0a80*/  @!P5 IADD3 R6, R6, -R17, RZ ;  /* 0x800000110606d210 */ /* 0x000fe40007ffe0ff */
[----:B------:R-:W-:Y:S02]  /*0a90*/  LOP3.LUT R7, R7, 0xffffff80, RZ, 0xc0, !PT ;  /* 0xffffff8007077812 */ /* 0x000fe400078ec0ff */
[----:B------:R-:W-:Y:S02]  /*0aa0*/  IADD3 R18, R18, -R3, RZ ;  /* 0x8000000312127210 */ /* 0x000fe40007ffe0ff */
[----:B------:R-:W-:Y:S02]  /*0ab0*/  @!P6 IADD3 R8, R8, -R17, RZ ;  /* 0x800000110808e210 */ /* 0x000fe40007ffe0ff */
[----:B------:R-:W-:Y:S02]  /*0ac0*/  LOP3.LUT R49, R134, 0x1c, RZ, 0xc0, !PT ;  /* 0x0000001c86317812 */ /* 0x000fe400078ec0ff */
[----:B------:R-:W-:-:S02]  /*0ad0*/  ISETP.NE.AND P4, PT, R0, RZ, PT ;  /* 0x000000ff0000720c */ /* 0x000fc40003f85270 */
[----:B------:R-:W-:Y:S01]  /*0ae0*/  LOP3.LUT R3, RZ, R0, RZ, 0x33, !PT ;  /* 0x00000000ff037212 */ /* 0x000fe200078e33ff */
[--C-:B------:R-:W-:Y:S01]  /*0af0*/  IMAD R12, R12, 0xac, R49.reuse ;  /* 0x000000ac0c0c7824 */ /* 0x100fe200078e0231 */
[----:B------:R-:W-:Y:S01]  /*0b00*/  @!P0 IADD3 R2, -R2, RZ, RZ ;  /* 0x000000ff02028210 */ /* 0x000fe20007ffe1ff */
[--C-:B------:R-:W-:Y:S01]  /*0b10*/  IMAD R14, R14, 0xac, R49.reuse ;  /* 0x000000ac0e0e7824 */ /* 0x100fe200078e0231 */
[----:B------:R-:W-:Y:S01]  /*0b20*/  @!P3 IADD3 R5, -R5, RZ, RZ ;  /* 0x000000ff0505b210 */ /* 0x000fe20007ffe1ff */
[--C-:B------:R-:W-:Y:S01]  /*0b30*/  IMAD R16, R16, 0xac, R49.reuse ;  /* 0x000000ac10107824 */ /* 0x100fe200078e0231 */
[----:B------:R-:W-:Y:S01]  /*0b40*/  LOP3.LUT R9, R9, 0xffffff80, RZ, 0xc0, !PT ;  /* 0xffffff8009097812 */ /* 0x000fe200078ec0ff */
[----:B------:R-:W-:Y:S01]  /*0b50*/  IMAD R10, R10, 0xac, R49 ;  /* 0x000000ac0a0a7824 */ /* 0x000fe200078e0231 */
[----:B------:R-:W-:Y:S01]  /*0b60*/  IADD3 R22, R22, -R11, RZ ;  /* 0x8000000b16167210 */ /* 0x000fe20007ffe0ff */
[----:B------:R-:W-:Y:S01]  /*0b70*/  IMAD.WIDE R26, R16, R19, c[0x0][0x170] ;  /* 0x00005c00101a7625 */ /* 0x000fe200078e0213 */
[----:B------:R-:W-:-:S02]  /*0b80*/  @!P2 IADD3 R6, -R6, RZ, RZ ;  /* 0x000000ff0606a210 */ /* 0x000fc40007ffe1ff */
[----:B------:R-:W-:Y:S01]  /*0b90*/  IADD3 R24, R24, -R7, RZ ;  /* 0x8000000718187210 */ /* 0x000fe20007ffe0ff */
[--C-:B------:R-:W-:Y:S01]  /*0ba0*/  IMAD R32, R22, 0xac, R49.reuse ;  /* 0x000000ac16207824 */ /* 0x100fe200078e0231 */
[----:B------:R-:W-:Y:S01]  /*0bb0*/  @!P1 IADD3 R8, -R8, RZ, RZ ;  /* 0x000000ff08089210 */ /* 0x000fe20007ffe1ff */
[----:B------:R-:W-:Y:S01]  /*0bc0*/  IMAD.WIDE R22, R12, R19, c[0x0][0x170] ;  /* 0x00005c000c167625 */ /* 0x000fe200078e0213 */
[C---:B------:R-:W-:Y:S02]  /*0bd0*/  SEL R36, R3.reuse, R2, !P4 ;  /* 0x0000000203247207 */ /* 0x040fe40006000000 */
[C---:B------:R-:W-:Y:S01]  /*0be0*/  SEL R38, R3.reuse, R5, !P4 ;  /* 0x0000000503267207 */ /* 0x040fe20006000000 */
[----:B------:R-:W-:Y:S01]  /*0bf0*/  IMAD R34, R24, 0xac, R49 ;  /* 0x000000ac18227824 */ /* 0x000fe200078e0231 */
[----:B------:R-:W-:Y:S01]  /*0c00*/  IADD3 R20, R20, -R9, RZ ;  /* 0x8000000914147210 */ /* 0x000fe20007ffe0ff */
[----:B------:R-:W-:Y:S01]  /*0c10*/  IMAD.WIDE R24, R14, R19, c[0x0][0x170] ;  /* 0x00005c000e187625 */ /* 0x000fe200078e0213 */
[----:B------:R-:W-:-:S02]  /*0c20*/  SEL R40, R3, R6, !P4 ;  /* 0x0000000603287207 */ /* 0x000fc40006000000 */
[----:B------:R-:W-:Y:S01]  /*0c30*/  LOP3.LUT R0, R4, 0x10, RZ, 0xfc, !PT ;  /* 0x0000001004007812 */ /* 0x000fe200078efcff */
[--C-:B------:R-:W-:Y:S01]  /*0c40*/  IMAD R12, R36, 0xac, R49.reuse ;  /* 0x000000ac240c7824 */ /* 0x100fe200078e0231 */
[----:B------:R-:W-:Y:S01]  /*0c50*/  SEL R8, R3, R8, !P4 ;  /* 0x0000000803087207 */ /* 0x000fe20006000000 */
[--C-:B------:R-:W-:Y:S01]  /*0c60*/  IMAD R14, R38, 0xac, R49.reuse ;  /* 0x000000ac260e7824 */ /* 0x100fe200078e0231 */
[----:B------:R-:W-:Y:S01]  /*0c70*/  LOP3.LUT R2, R4, 0x20, RZ, 0xfc, !PT ;  /* 0x0000002004027812 */ /* 0x000fe200078efcff */
[--C-:B------:R-:W-:Y:S01]  /*0c80*/  IMAD R18, R18, 0xac, R49.reuse ;  /* 0x000000ac12127824 */ /* 0x100fe200078e0231 */
[----:B------:R-:W-:Y:S01]  /*0c90*/  LOP3.LUT R3, R4, 0x30, RZ, 0xfc, !PT ;  /* 0x0000003004037812 */ /* 0x000fe200078efcff */
[--C-:B------:R-:W-:Y:S01]  /*0ca0*/  IMAD R30, R20, 0xac, R49.reuse ;  /* 0x000000ac141e7824 */ /* 0x100fe200078e0231 */
[-C--:B------:R-:W-:Y:S01]  /*0cb0*/  LEA R132, R4, R49.reuse, 0x5 ;  /* 0x0000003104847211 */ /* 0x080fe200078e28ff */
[--C-:B------:R-:W-:Y:S01]  /*0cc0*/  IMAD R16, R40, 0xac, R49.reuse ;  /* 0x000000ac28107824 */ /* 0x100fe200078e0231 */
[-C--:B------:R-:W-:Y:S01]  /*0cd0*/  LEA R0, R0, R49.reuse, 0x5 ;  /* 0x0000003100007211 */ /* 0x080fe200078e28ff */
[----:B------:R-:W-:Y:S01]  /*0ce0*/  IMAD R8, R8, 0xac, R49 ;  /* 0x000000ac08087824 */ /* 0x000fe200078e0231 */
[----:B------:R-:W-:Y:S01]  /*0cf0*/  LEA R2, R2, R49, 0x5 ;  /* 0x0000003102027211 */ /* 0x000fe200078e28ff */
[----:B------:R-:W-:Y:S01]  /*0d00*/  IMAD.WIDE R12, R12, R19, c[0x0][0x168] ;  /* 0x00005a000c0c7625 */ /* 0x000fe200078e0213 */
[----:B------:R-:W-:Y:S01]  /*0d10*/  LEA R3, R3, R49, 0x5 ;  /* 0x0000003103037211 */ /* 0x000fe200078e28ff */
[----:B------:R-:W-:Y:S01]  /*0d20*/  CS2R R40, SRZ ;  /* 0x0000000000287805 */ /* 0x000fe2000001ff00 */
[----:B------:R-:W-:Y:S01]  /*0d30*/  SHF.L.U32 R132, R132, 0x2, RZ ;  /* 0x0000000284847819 */ /* 0x000fe200000006ff */
[-C--:B------:R-:W-:Y:S01]  /*0d40*/  IMAD.WIDE R14, R14, R19.reuse, c[0x0][0x168] ;  /* 0x00005a000e0e7625 */ /* 0x080fe200078e0213 */
[----:B------:R-:W-:Y:S01]  /*0d50*/  LOP3.LUT R5, R4, 0x40, RZ, 0xfc, !PT ;  /* 0x0000004004057812 */ /* 0x000fe200078efcff */
[----:B------:R-:W-:Y:S01]  /*0d60*/  CS2R R36, SRZ ;  /* 0x0000000000247805 */ /* 0x000fe2000001ff00 */
[----:B------:R-:W-:Y:S01]  /*0d70*/  SHF.L.U32 R130, R0, 0x2, RZ ;  /* 0x0000000200827819 */ /* 0x000fe200000006ff */
[-C--:B------:R-:W-:Y:S01]  /*0d80*/  IMAD.WIDE R20, R10, R19.reuse, c[0x0][0x170] ;  /* 0x00005c000a147625 */ /* 0x080fe200078e0213 */
[----:B------:R-:W-:Y:S01]  /*0d90*/  LOP3.LUT R6, R4, 0x50, RZ, 0xfc, !PT ;  /* 0x0000005004067812 */ /* 0x000fe200078efcff */
[----:B------:R1:W-:Y:S01]  /*0da0*/  LDGSTS.E.BYPASS.128 [R132], [R12.64] ;  /* 0x000000000c847fae */ /* 0x0003e2000b901c48 */
[----:B------:R-:W-:Y:S01]  /*0db0*/  SHF.L.U32 R128, R2, 0x2, RZ ;  /* 0x0000000202807819 */ /* 0x000fe200000006ff */
[-C--:B------:R-:W-:Y:S01]  /*0dc0*/  IMAD.WIDE R28, R18, R19.reuse, c[0x0][0x170] ;  /* 0x00005c00121c7625 */ /* 0x080fe200078e0213 */
[----:B------:R-:W-:Y:S01]  /*0dd0*/  LOP3.LUT R7, R4, 0x60, RZ, 0xfc, !PT ;  /* 0x0000006004077812 */ /* 0x000fe200078efcff */
[----:B------:R2:W-:Y:S01]  /*0de0*/  LDGSTS.E.BYPASS.128 [R130], [R14.64] ;  /* 0x000000000e827fae */ /* 0x0005e2000b901c48 */
[----:B------:R-:W-:Y:S01]  /*0df0*/  SHF.L.U32 R126, R3, 0x2, RZ ;  /* 0x00000002037e7819 */ /* 0x000fe200000006ff */
[----:B------:R-:W-:Y:S01]  /*0e00*/  IMAD.WIDE R30, R30, R19, c[0x0][0x170] ;  /* 0x00005c001e1e7625 */ /* 0x000fe200078e0213 */
[----:B------:R-:W-:Y:S01]  /*0e10*/  LOP3.LUT R4, R4, 0x70, RZ, 0xfc, !PT ;  /* 0x0000007004047812 */ /* 0x000fe200078efcff */
[----:B------:R-:W-:Y:S01]  /*0e20*/  CS2R R38, SRZ ;  /* 0x0000000000267805 */ /* 0x000fe2000001ff00 */
[----:B------:R-:W-:Y:S01]  /*0e30*/  LEA R5, R5, R49, 0x5 ;  /* 0x0000003105057211 */ /* 0x000fe200078e28ff */
[----:B------:R-:W-:Y:S01]  /*0e40*/  IMAD.WIDE R32, R32, R19, c[0x0][0x170] ;  /* 0x00005c0020207625 */ /* 0x000fe200078e0213 */
[----:B------:R-:W-:-:S02]  /*0e50*/  LEA R6, R6, R49, 0x5 ;  /* 0x0000003106067211 */ /* 0x000fc400078e28ff */
[----:B------:R-:W-:Y:S01]  /*0e60*/  LEA R7, R7, R49, 0x5 ;  /* 0x0000003107077211 */ /* 0x000fe200078e28ff */
[----:B------:R-:W-:Y:S01]  /*0e70*/  IMAD.WIDE R34, R34, R19, c[0x0][0x170] ;  /* 0x00005c0022227625 */ /* 0x000fe200078e0213 */
[----:B------:R-:W-:Y:S02]  /*0e80*/  LEA R4, R4, R49, 0x5 ;  /* 0x0000003104047211 */ /* 0x000fe400078e28ff */
[----:B------:R-:W-:Y:S01]  /*0e90*/  SHF.L.U32 R125, R5, 0x2, RZ ;  /* 0x00000002057d7819 */ /* 0x000fe200000006ff */
[-C--:B------:R-:W-:Y:S01]  /*0ea0*/  IMAD.WIDE R16, R16, R19.reuse, c[0x0][0x168] ;  /* 0x00005a0010107625 */ /* 0x080fe200078e0213 */
[----:B------:R-:W-:Y:S02]  /*0eb0*/  SHF.L.U32 R124, R6, 0x2, RZ ;  /* 0x00000002067c7819 */ /* 0x000fe400000006ff */
[----:B------:R-:W-:Y:S01]  /*0ec0*/  SHF.L.U32 R123, R7, 0x2, RZ ;  /* 0x00000002077b7819 */ /* 0x000fe200000006ff */
[----:B------:R-:W-:Y:S01]  /*0ed0*/  IMAD.WIDE R18, R8, R19, c[0x0][0x168] ;  /* 0x00005a0008127625 */ /* 0x000fe200078e0213 */
[----:B------:R3:W-:Y:S01]  /*0ee0*/  LDGSTS.E.BYPASS.128 [R128], [R16.64] ;  /* 0x0000000010807fae */ /* 0x0007e2000b901c48 */
[----:B------:R-:W-:-:S02]  /*0ef0*/  SHF.L.U32 R122, R4, 0x2, RZ ;  /* 0x00000002047a7819 */ /* 0x000fc400000006ff */
[----:B------:R-:W-:Y:S01]  /*0f00*/  IADD3 R0, P1, R12, 0x100, RZ ;  /* 0x000001000c007810 */ /* 0x000fe20007f3e0ff */
[----:B------:R4:W-:Y:S01]  /*0f10*/  LDGSTS.E.BYPASS.128 [R126], [R18.64] ;  /* 0x00000000127e7fae */ /* 0x0009e2000b901c48 */
[----:B------:R-:W-:Y:S02]  /*0f20*/  IADD3 R2, P0, R14, 0x100, RZ ;  /* 0x000001000e027810 */ /* 0x000fe40007f1e0ff */
[----:B------:R-:W-:Y:S01]  /*0f30*/  IADD3.X R3, RZ, R13, RZ, P1, !PT ;  /* 0x0000000dff037210 */ /* 0x000fe20000ffe4ff */
[----:B------:R-:W0:Y:S01]  /*0f40*/  LDGDEPBAR ;  /* 0x00000000000079af */ /* 0x000e220000000000 */
[----:B------:R-:W-:Y:S02]  /*0f50*/  IADD3.X R5, RZ, R15, RZ, P0, !PT ;  /* 0x0000000fff057210 */ /* 0x000fe400007fe4ff */
[----:B------:R-:W-:Y:S01]  /*0f60*/  IADD3 R4, P1, R16, 0x100, RZ ;  /* 0x0000010010047810 */ /* 0x000fe20007f3e0ff */
[----:B------:R1:W-:Y:S01]  /*0f70*/  LDGSTS.E.BYPASS.128 [R132+0x4000], [R20.64] ;  /* 0x0400000014847fae */ /* 0x0003e2000b901c48 */
[----:B------:R-:W-:-:S02]  /*0f80*/  IADD3 R6, P0, R18, 0x100, RZ ;  /* 0x0000010012067810 */ /* 0x000fc40007f1e0ff */
[----:B------:R-:W-:Y:S01]  /*0f90*/  IADD3.X R7, RZ, R17, RZ, P1, !PT ;  /* 0x00000011ff077210 */ /* 0x000fe20000ffe4ff */
[----:B------:R1:W-:Y:S01]  /*0fa0*/  LDGSTS.E.BYPASS.128 [R130+0x4000], [R22.64] ;  /* 0x0400000016827fae */ /* 0x0003e2000b901c48 */
[----:B------:R-:W-:Y:S02]  /*0fb0*/  IADD3.X R9, RZ, R19, RZ, P0, !PT ;  /* 0x00000013ff097210 */ /* 0x000fe400007fe4ff */
[----:B------:R-:W-:Y:S01]  /*0fc0*/  IADD3 R8, P1, R20, 0x100, RZ ;  /* 0x0000010014087810 */ /* 0x000fe20007f3e0ff */
[----:B------:R5:W-:Y:S01]  /*0fd0*/  LDGSTS.E.BYPASS.128 [R128+0x4000], [R24.64] ;  /* 0x0400000018807fae */ /* 0x000be2000b901c48 */
[----:B------:R-:W-:Y:S02]  /*0fe0*/  IADD3 R10, P0, R22, 0x100, RZ ;  /* 0x00000100160a7810 */ /* 0x000fe40007f1e0ff */
[----:B------:R-:W-:Y:S01]  /*0ff0*/  IADD3.X R11, RZ, R21, RZ, P1, !PT ;  /* 0x00000015ff0b7210 */ /* 0x000fe20000ffe4ff */
[----:B------:R1:W-:Y:S01]  /*1000*/  LDGSTS.E.BYPASS.128 [R126+0x4000], [R26.64] ;  /* 0x040000001a7e7fae */ /* 0x0003e2000b901c48 */
[----:B------:R-:W-:-:S02]  /*1010*/  IADD3 R120, -R49, 0x6c, RZ ;  /* 0x0000006c31787810 */ /* 0x000fc40007ffe1ff */
[----:B------:R-:W-:Y:S01]  /*1020*/  LOP3.LUT R121, R134, 0x7c, RZ, 0xc0, !PT ;  /* 0x0000007c86797812 */ /* 0x000fe200078ec0ff */
[----:B------:R1:W-:Y:S01]  /*1030*/  LDGSTS.E.BYPASS.128 [R125+0x4000], [R28.64] ;  /* 0x040000001c7d7fae */ /* 0x0003e2000b901c48 */
[----:B------:R-:W-:-:S03]  /*1040*/  IMNMX.U32 R120, R120, 0x6c, PT ;  /* 0x0000006c78787817 */ /* 0x000fc60003800000 */
[----:B------:R1:W-:Y:S04]  /*1050*/  LDGSTS.E.BYPASS.128 [R124+0x4000], [R30.64] ;  /* 0x040000001e7c7fae */ /* 0x0003e8000b901c48 */
[----:B------:R1:W-:Y:S04]  /*1060*/  LDGSTS.E.BYPASS.128 [R123+0x4000], [R32.64] ;  /* 0x04000000207b7fae */ /* 0x0003e8000b901c48 */
[----:B------:R1:W-:Y:S04]  /*1070*/  LDGSTS.E.BYPASS.128 [R122+0x4000], [R34.64] ;  /* 0x04000000227a7fae */ /* 0x0003e8000b901c48 */
[----:B------:R-:W0:Y:S04]  /*1080*/  LDGDEPBAR ;  /* 0x00000000000079af */ /* 0x000e280000000000 */
[----:B------:R-:W-:Y:S06]  /*1090*/  BAR.SYNC 0x0 ;  /* 0x0000000000007b1d */ /* 0x000fec0000000000 */
[----:B------:R-:W-:Y:S01]  /*10a0*/  @!PT LDS RZ, [RZ] ;  /* 0x00000000fffff984 */ /* 0x000fe20000000800 */
[----:B------:R-:W-:Y:S01]  /*10b0*/  @!PT LDS RZ, [RZ] ;  /* 0x00000000fffff984 */ /* 0x000fe20000000800 */
[----:B------:R-:W-:Y:S01]  /*10c0*/  @!PT LDS RZ, [RZ] ;  /* 0x00000000fffff984 */ /* 0x000fe20000000800 */
[----:B------:R1:W-:Y:S04]  /*10d0*/  LDGSTS.E.BYPASS.128 [R132+0x2000], [R12.64+0x80] ;  /* 0x020000800c847fae */ /* 0x0003e8000b901c48 */
[----:B------:R2:W-:Y:S04]  /*10e0*/  LDGSTS.E.BYPASS.128 [R130+0x2000], [R14.64+0x80] ;  /* 0x020000800e827fae */ /* 0x0005e8000b901c48 */
[----:B------:R3:W-:Y:S04]  /*10f0*/  LDGSTS.E.BYPASS.128 [R128+0x2000], [R16.64+0x80] ;  /* 0x0200008010807fae */ /* 0x0007e8000b901c48 */
[----:B------:R4:W-:Y:S01]  /*1100*/  LDGSTS.E.BYPASS.128 [R126+0x2000], [R18.64+0x80] ;  /* 0x02000080127e7fae */ /* 0x0009e2000b901c48 */
[----:B-1----:R-:W-:-:S02]  /*1110*/  IADD3.X R13, RZ, R23, RZ, P0, !PT ;  /* 0x00000017ff0d7210 */ /* 0x002fc400007fe4ff */
[----:B------:R-:W-:Y:S01]  /*1120*/  IADD3 R12, P1, R24, 0x100, RZ ;  /* 0x00000100180c7810 */ /* 0x000fe20007f3e0ff */
[----:B------:R-:W0:Y:S01]  /*1130*/  LDGDEPBAR ;  /* 0x00000000000079af */ /* 0x000e220000000000 */
[----:B--2---:R-:W-:Y:S02]  /*1140*/  IADD3 R14, P0, R26, 0x100, RZ ;  /* 0x000001001a0e7810 */ /* 0x004fe40007f1e0ff */
[----:B------:R-:W-:Y:S01]  /*1150*/  IADD3.X R15, RZ, R25, RZ, P1, !PT ;  /* 0x00000019ff0f7210 */ /* 0x000fe20000ffe4ff */
[----:B------:R1:W-:Y:S01]  /*1160*/  LDGSTS.E.BYPASS.128 [R132+0x8000], [R20.64+0x80] ;  /* 0x0800008014847fae */ /* 0x0003e2000b901c48 */
[----:B---3--:R-:W-:Y:S02]  /*1170*/  IADD3.X R17, RZ, R27, RZ, P0, !PT ;  /* 0x0000001bff117210 */ /* 0x008fe400007fe4ff */
[----:B------:R-:W-:Y:S01]  /*1180*/  IADD3 R16, P1, R28, 0x100, RZ ;  /* 0x000001001c107810 */ /* 0x000fe20007f3e0ff */
[----:B------:R1:W-:Y:S01]  /*1190*/  LDGSTS.E.BYPASS.128 [R130+0x8000], [R22.64+0x80] ;  /* 0x0800008016827fae */ /* 0x0003e2000b901c48 */
[----:B----4-:R-:W-:-:S02]  /*11a0*/  IADD3 R18, P0, R30, 0x100, RZ ;  /* 0x000001001e127810 */ /* 0x010fc40007f1e0ff */
[----:B------:R-:W-:Y:S01]  /*11b0*/  IADD3.X R19, RZ, R29, RZ, P1, !PT ;  /* 0x0000001dff137210 */ /* 0x000fe20000ffe4ff */
[----:B------:R5:W-:Y:S01]  /*11c0*/  LDGSTS.E.BYPASS.128 [R128+0x8000], [R24.64+0x80] ;  /* 0x0800008018807fae */ /* 0x000be2000b901c48 */
[----:B------:R-:W-:Y:S02]  /*11d0*/  IADD3.X R112, RZ, R31, RZ, P0, !PT ;  /* 0x0000001fff707210 */ /* 0x000fe400007fe4ff */
[----:B------:R-:W-:Y:S01]  /*11e0*/  IADD3 R114, P1, R32, 0x100, RZ ;  /* 0x0000010020727810 */ /* 0x000fe20007f3e0ff */
[----:B------:R2:W-:Y:S01]  /*11f0*/  LDGSTS.E.BYPASS.128 [R126+0x8000], [R26.64+0x80] ;  /* 0x080000801a7e7fae */ /* 0x0005e2000b901c48 */
[----:B------:R-:W-:Y:S02]  /*1200*/  IADD3 R116, P0, R34, 0x100, RZ ;  /* 0x0000010022747810 */ /* 0x000fe40007f1e0ff */
[----:B------:R-:W-:Y:S01]  /*1210*/  IADD3.X R113, RZ, R33, RZ, P1, !PT ;  /* 0x00000021ff717210 */ /* 0x000fe20000ffe4ff */
[----:B------:R1:W-:Y:S01]  /*1220*/  LDGSTS.E.BYPASS.128 [R125+0x8000], [R28.64+0x80] ;  /* 0x080000801c7d7fae */ /* 0x0003e2000b901c48 */
[----:B------:R-:W-:-:S03]  /*1230*/  IADD3.X R115, RZ, R35, RZ, P0, !PT ;  /* 0x00000023ff737210 */ /* 0x000fc600007fe4ff */
[----:B------:R1:W-:Y:S01]  /*1240*/  LDGSTS.E.BYPASS.128 [R124+0x8000], [R30.64+0x80] ;  /* 0x080000801e7c7fae */ /* 0x0003e2000b901c48 */
[----:B-----5:R-:W-:-:S03]  /*1250*/  CS2R R24, SRZ ;  /* 0x0000000000187805 */ /* 0x020fc6000001ff00 */
[----:B------:R3:W-:Y:S01]  /*1260*/  LDGSTS.E.BYPASS.128 [R123+0x8000], [R32.64+0x80] ;  /* 0x08000080207b7fae */ /* 0x0007e2000b901c48 */
[----:B--2---:R-:W-:-:S03]  /*1270*/  CS2R R26, SRZ ;  /* 0x00000000001a7805 */ /* 0x004fc6000001ff00 */
[----:B------:R2:W-:Y:S01]  /*1280*/  LDGSTS.E.BYPASS.128 [R122+0x8000], [R34.64+0x80] ;  /* 0x08000080227a7fae */ /* 0x0005e2000b901c48 */
[----:B------:R-:W-:-:S03]  /*1290*/  UMOV UR8, 0x4000 ;  /* 0x0000400000087882 */ /* 0x000fc60000000000 */
[----:B------:R-:W0:Y:S01]  /*12a0*/  LDGDEPBAR ;  /* 0x00000000000079af */ /* 0x000e220000000000 */
[----:B---3--:R-:W-:Y:S01]  /*12b0*/  CS2R R32, SRZ ;  /* 0x0000000000207805 */ /* 0x008fe2000001ff00 */
[----:B--2---:R-:W-:Y:S01]  /*12c0*/  CS2R R34, SRZ ;  /* 0x0000000000227805 */ /* 0x004fe2000001ff00 */
[----:B------:R-:W-:-:S04]  /*12d0*/  DEPBAR.LE SB0, 0x2 ;  /* 0x000080800000791a */ /* 0x000fc80000000000 */
[----:B-1----:R-:W-:Y:S06]  /*12e0*/  BAR.SYNC 0x0 ;  /* 0x0000000000007b1d */ /* 0x002fec0000000000 */
.L_x_1:
[----:B------:R-:W-:Y:S01]  /*12f0*/  LOP3.LUT R127, R134, 0x780, RZ, 0xc0, !PT ;  /* 0x00000780867f7812 */ /* 0x000fe200078ec0ff */
[----:B------:R-:W-:Y:S01]  /*1300*/  ULDC.64 UR10, c[0x0][0x118] ;  /* 0x00004600000a7ab9 */ /* 0x000fe20000000a00 */
[----:B------:R-:W-:Y:S01]  /*1310*/  LEA R131, R121, UR8, 0x7 ;  /* 0x0000000879837c11 */ /* 0x000fe2000f8e38ff */
[----:B------:R-:W-:Y:S01]  /*1320*/  UIADD3 UR4, UR4, 0x1, URZ ;  /* 0x0000000104047890 */ /* 0x000fe2000fffe03f */
[----:B------:R-:W-:Y:S01]  /*1330*/  IADD3 R129, R129, 0x20, RZ ;  /* 0x0000002081817810 */ /* 0x000fe20007ffe0ff */
[----:B------:R-:W-:Y:S01]  /*1340*/  LDS.128 R20, [R127.X4+UR5] ;  /* 0x000000057f147984 */ /* 0x000fe20008004c00 */
[----:B------:R-:W-:Y:S01]  /*1350*/  IADD3 R119, R119, 0x1, RZ ;  /* 0x0000000177777810 */ /* 0x000fe20007ffe0ff */
[----:B------:R-:W-:Y:S02]  /*1360*/  UISETP.GE.AND UP0, UPT, UR4, 0x2, UPT ;  /* 0x000000020400788c */ /* 0x000fe4000bf06270 */
[----:B------:R-:W1:Y:S01]  /*1370*/  LDS.128 R72, [R131+0x100] ;  /* 0x0001000083487984 */ /* 0x000e620000000c00 */
[----:B------:R-:W-:Y:S01]  /*1380*/  ISETP.GE.AND P1, PT, R119, 0x2, PT ;  /* 0x000000027700780c */ /* 0x000fe20003f26270 */
[----:B------:R-:W-:-:S02]  /*1390*/  USEL UR4, UR4, URZ, !UP0 ;  /* 0x0000003f04047287 */ /* 0x000fc4000c000000 */
[----:B------:R-:W2:Y:S01]  /*13a0*/  LDS.128 R48, [R131] ;  /* 0x0000000083307984 */ /* 0x000ea20000000c00 */
[----:B------:R-:W-:Y:S01]  /*13b0*/  SEL R119, R119, RZ, !P1 ;  /* 0x000000ff77777207 */ /* 0x000fe20004800000 */
[----:B------:R-:W-:Y:S02]  /*13c0*/  ULEA UR8, UR4, 0x4000, 0xe ;  /* 0x0000400004087891 */ /* 0x000fe4000f8e703f */
[----:B------:R-:W3:Y:S04]  /*13d0*/  LDS.128 R28, [R131+0x80] ;  /* 0x00008000831c7984 */ /* 0x000ee80000000c00 */
[----:B------:R-:W4:Y:S04]  /*13e0*/  LDS.128 R100, [R131+0x180] ;  /* 0x0001800083647984 */ /* 0x000f280000000c00 */
[----:B------:R-:W5:Y:S04]  /*13f0*/  LDS.128 R104, [R127.X4+UR5+0x80] ;  /* 0x000080057f687984 */ /* 0x000f680008004c00 */
[----:B------:R-:W5:Y:S01]  /*1400*/  LDS.128 R84, [R127.X4+UR5+0x100] ;  /* 0x000100057f547984 */ /* 0x000f620008004c00 */
[C---:B-1----:R-:W-:Y:S01]  /*1410*/  FFMA R110, R20.reuse, R72, R110 ;  /* 0x00000048146e7223 */ /* 0x042fe2000000006e */
[----:B--2---:R-:W-:-:S03]  /*1420*/  FFMA R108, R20, R48, R108 ;  /* 0x00000030146c7223 */ /* 0x004fc6000000006c */
[C---:B------:R-:W-:Y:S01]  /*1430*/  FFMA R133, R21.reuse, R73, R110 ;  /* 0x0000004915857223 */ /* 0x040fe2000000006e */
[----:B---3--:R-:W-:Y:S01]  /*1440*/  FFMA R136, R20, R28, R109 ;  /* 0x0000001c14887223 */ /* 0x008fe2000000006d */
[C---:B------:R-:W-:Y:S02]  /*1450*/  FFMA R137, R21.reuse, R49, R108 ;  /* 0x0000003115897223 */ /* 0x040fe4000000006c */
[----:B------:R-:W-:Y:S01]  /*1460*/  FFMA R138, R22, R74, R133 ;  /* 0x0000004a168a7223 */ /* 0x000fe20000000085 */
[----:B----4-:R-:W-:Y:S01]  /*1470*/  FFMA R20, R20, R100, R111 ;  /* 0x0000006414147223 */ /* 0x010fe2000000006f */
[C---:B------:R-:W-:Y:S01]  /*1480*/  FFMA R135, R21.reuse, R29, R136 ;  /* 0x0000001d15877223 */ /* 0x040fe20000000088 */
[----:B------:R-:W1:Y:S02]  /*1490*/  LDS.128 R108, [R127.X4+UR5+0x180] ;  /* 0x000180057f6c7984 */ /* 0x000e640008004c00 */
[----:B------:R-:W-:Y:S01]  /*14a0*/  FFMA R21, R21, R101, R20 ;  /* 0x0000006515157223 */ /* 0x000fe20000000014 */
[C---:B------:R-:W-:Y:S01]  /*14b0*/  FFMA R136, R22.reuse, R30, R135 ;  /* 0x0000001e16887223 */ /* 0x040fe20000000087 */
[----:B------:R-:W-:Y:S01]  /*14c0*/  FFMA R20, R22, R50, R137 ;  /* 0x0000003216147223 */ /* 0x000fe20000000089 */
[----:B-----5:R-:W-:Y:S01]  /*14d0*/  FFMA R62, R104, R72, R62 ;  /* 0x00000048683e7223 */ /* 0x020fe2000000003e */
[----:B------:R-:W-:Y:S01]  /*14e0*/  FFMA R22, R22, R102, R21 ;  /* 0x0000006616167223 */ /* 0x000fe20000000015 */
[C---:B------:R-:W-:Y:S01]  /*14f0*/  FFMA R60, R104.reuse, R48, R60 ;  /* 0x00000030683c7223 */ /* 0x040fe2000000003c */
[C---:B------:R-:W-:Y:S01]  /*1500*/  FFMA R133, R23.reuse, R51, R20 ;  /* 0x0000003317857223 */ /* 0x040fe20000000014 */
[C---:B------:R-:W-:Y:S01]  /*1510*/  FFMA R20, R104.reuse, R28, R61 ;  /* 0x0000001c68147223 */ /* 0x040fe2000000003d */
[C---:B------:R-:W-:Y:S01]  /*1520*/  FFMA R139, R23.reuse, R103, R22 ;  /* 0x00000067178b7223 */ /* 0x040fe20000000016 */
[----:B------:R-:W-:Y:S01]  /*1530*/  FFMA R22, R104, R100, R63 ;  /* 0x0000006468167223 */ /* 0x000fe2000000003f */
[C---:B------:R-:W-:Y:S01]  /*1540*/  FFMA R135, R23.reuse, R31, R136 ;  /* 0x0000001f17877223 */ /* 0x040fe20000000088 */
[----:B------:R-:W-:Y:S01]  /*1550*/  FFMA R137, R23, R75, R138 ;  /* 0x0000004b17897223 */ /* 0x000fe2000000008a */
[C---:B------:R-:W-:Y:S01]  /*1560*/  FFMA R141, R105.reuse, R29, R20 ;  /* 0x0000001d698d7223 */ /* 0x040fe20000000014 */
[C---:B------:R-:W-:Y:S01]  /*1570*/  FFMA R61, R105.reuse, R101, R22 ;  /* 0x00000065693d7223 */ /* 0x040fe20000000016 */
[C---:B------:R-:W-:Y:S01]  /*1580*/  FFMA R63, R105.reuse, R73, R62 ;  /* 0x00000049693f7223 */ /* 0x040fe2000000003e */
[----:B------:R-:W2:Y:S01]  /*1590*/  LDS.128 R20, [R127.X4+UR5+0x800] ;  /* 0x000800057f147984 */ /* 0x000ea20008004c00 */
[----:B------:R-:W-:Y:S01]  /*15a0*/  FFMA R105, R105, R49, R60 ;  /* 0x0000003169697223 */ /* 0x000fe2000000003c */
        /* <DEDUP_REMOVED lines=9> */
[----:B------:R-:W-:Y:S01]  /*1640*/  FFMA R32, R84, R48, R32 ;  /* 0x0000003054207223 */ /* 0x000fe20000000020 */
[C---:B------:R-:W-:Y:S01]  /*1650*/  FFMA R63, R85.reuse, R73, R60 ;  /* 0x00000049553f7223 */ /* 0x040fe2000000003c */
[C---:B------:R-:W-:Y:S01]  /*1660*/  FFMA R61, R85.reuse, R101, R62 ;  /* 0x00000065553d7223 */ /* 0x040fe2000000003e */
[C---:B------:R-:W-:Y:S01]  /*1670*/  FFMA R145, R85.reuse, R29, R34 ;  /* 0x0000001d55917223 */ /* 0x040fe20000000022 */
[----:B------:R-:W-:Y:S01]  /*1680*/  FFMA R85, R85, R49, R32 ;  /* 0x0000003155557223 */ /* 0x000fe20000000020 */
[C---:B------:R-:W-:Y:S01]  /*1690*/  FFMA R62, R86.reuse, R74, R63 ;  /* 0x0000004a563e7223 */ /* 0x040fe2000000003f */
[----:B------:R-:W3:Y:S01]  /*16a0*/  LDS.128 R32, [R127.X4+UR5+0x880] ;  /* 0x000880057f207984 */ /* 0x000ee20008004c00 */
[C---:B------:R-:W-:Y:S01]  /*16b0*/  FFMA R60, R86.reuse, R30, R145 ;  /* 0x0000001e563c7223 */ /* 0x040fe20000000091 */
[C---:B------:R-:W-:Y:S01]  /*16c0*/  FFMA R84, R86.reuse, R102, R61 ;  /* 0x0000006656547223 */ /* 0x040fe2000000003d */
[----:B------:R-:W-:Y:S01]  /*16d0*/  FFMA R86, R86, R50, R85 ;  /* 0x0000003256567223 */ /* 0x000fe20000000055 */
[C---:B------:R-:W-:Y:S01]  /*16e0*/  FFMA R145, R87.reuse, R75, R62 ;  /* 0x0000004b57917223 */ /* 0x040fe2000000003e */
[----:B------:R-:W-:Y:S01]  /*16f0*/  FFMA R85, R87, R31, R60 ;  /* 0x0000001f57557223 */ /* 0x000fe2000000003c */
[C---:B-1----:R-:W-:Y:S01]  /*1700*/  FFMA R60, R108.reuse, R72, R38 ;  /* 0x000000486c3c7223 */ /* 0x042fe20000000026 */
        /* <DEDUP_REMOVED lines=8> */
[----:B------:R-:W1:Y:S01]  /*1790*/  LDS.128 R36, [R127.X4+UR5+0x900] ;  /* 0x000900057f247984 */ /* 0x000e620008004c00 */
[C---:B------:R-:W-:Y:S01]  /*17a0*/  FFMA R60, R110.reuse, R30, R149 ;  /* 0x0000001e6e3c7223 */ /* 0x040fe20000000095 */
[----:B------:R-:W-:Y:S01]  /*17b0*/  FFMA R147, R87, R103, R84 ;  /* 0x0000006757937223 */ /* 0x000fe20000000054 */
[C---:B------:R-:W-:Y:S01]  /*17c0*/  FFMA R84, R110.reuse, R102, R61 ;  /* 0x000000666e547223 */ /* 0x040fe2000000003d */
[----:B------:R-:W-:Y:S01]  /*17d0*/  FFMA R110, R110, R50, R109 ;  /* 0x000000326e6e7223 */ /* 0x000fe2000000006d */
[C---:B------:R-:W-:Y:S01]  /*17e0*/  FFMA R149, R111.reuse, R75, R62 ;  /* 0x0000004b6f957223 */ /* 0x040fe2000000003e */
[----:B------:R-:W-:Y:S01]  /*17f0*/  FFMA R109, R111, R31, R60 ;  /* 0x0000001f6f6d7223 */ /* 0x000fe2000000003c */
[----:B------:R-:W-:Y:S01]  /*1800*/  FFMA R87, R87, R51, R86 ;  /* 0x0000003357577223 */ /* 0x000fe20000000056 */
[C---:B--2---:R-:W-:Y:S01]  /*1810*/  FFMA R62, R20.reuse, R100, R71 ;  /* 0x00000064143e7223 */ /* 0x044fe20000000047 */
[C---:B------:R-:W-:Y:S01]  /*1820*/  FFMA R60, R20.reuse, R28, R69 ;  /* 0x0000001c143c7223 */ /* 0x040fe20000000045 */
[C---:B------:R-:W-:Y:S01]  /*1830*/  FFMA R70, R20.reuse, R72, R70 ;  /* 0x0000004814467223 */ /* 0x040fe20000000046 */
[----:B------:R-:W-:Y:S01]  /*1840*/  FFMA R20, R20, R48, R68 ;  /* 0x0000003014147223 */ /* 0x000fe20000000044 */
[C---:B------:R-:W-:Y:S01]  /*1850*/  FFMA R69, R21.reuse, R101, R62 ;  /* 0x0000006515457223 */ /* 0x040fe2000000003e */
[C---:B------:R-:W-:Y:S01]  /*1860*/  FFMA R153, R21.reuse, R29, R60 ;  /* 0x0000001d15997223 */ /* 0x040fe2000000003c */
[C---:B------:R-:W-:Y:S01]  /*1870*/  FFMA R71, R21.reuse, R73, R70 ;  /* 0x0000004915477223 */ /* 0x040fe20000000046 */
[----:B------:R-:W-:Y:S01]  /*1880*/  FFMA R21, R21, R49, R20 ;  /* 0x0000003115157223 */ /* 0x000fe20000000014 */
[----:B------:R-:W2:Y:S01]  /*1890*/  LDS.128 R60, [R127.X4+UR5+0x980] ;  /* 0x000980057f3c7984 */ /* 0x000ea20008004c00 */
        /* <DEDUP_REMOVED lines=8> */
[C---:B---3--:R-:W-:Y:S01]  /*1920*/  FFMA R22, R32.reuse, R100, R67 ;  /* 0x0000006420167223 */ /* 0x048fe20000000043 */
[C---:B------:R-:W-:Y:S01]  /*1930*/  FFMA R20, R32.reuse, R28, R65 ;  /* 0x0000001c20147223 */ /* 0x040fe20000000041 */
[C---:B------:R-:W-:Y:S01]  /*1940*/  FFMA R66, R32.reuse, R72, R66 ;  /* 0x0000004820427223 */ /* 0x040fe20000000042 */
[----:B------:R-:W-:Y:S01]  /*1950*/  FFMA R32, R32, R48, R64 ;  /* 0x0000003020207223 */ /* 0x000fe20000000040 */
[C---:B------:R-:W-:Y:S01]  /*1960*/  FFMA R65, R33.reuse, R101, R22 ;  /* 0x0000006521417223 */ /* 0x040fe20000000016 */
[C---:B------:R-:W-:Y:S01]  /*1970*/  FFMA R157, R33.reuse, R29, R20 ;  /* 0x0000001d219d7223 */ /* 0x040fe20000000014 */
[C---:B------:R-:W-:Y:S01]  /*1980*/  FFMA R67, R33.reuse, R73, R66 ;  /* 0x0000004921437223 */ /* 0x040fe20000000042 */
[----:B------:R-:W3:Y:S01]  /*1990*/  LDS.128 R20, [R127.X4+UR5+0x1000] ;  /* 0x001000057f147984 */ /* 0x000ee20008004c00 */
        /* <DEDUP_REMOVED lines=17> */
[----:B------:R-:W1:Y:S01]  /*1ab0*/  LDS.128 R32, [R127.X4+UR5+0x1080] ;  /* 0x001080057f207984 */ /* 0x000e620008004c00 */
[C---:B------:R-:W-:Y:S01]  /*1ac0*/  FFMA R66, R38.reuse, R102, R93 ;  /* 0x0000006626427223 */ /* 0x040fe2000000005d */
[C---:B------:R-:W-:Y:S01]  /*1ad0*/  FFMA R64, R38.reuse, R74, R95 ;  /* 0x0000004a26407223 */ /* 0x040fe2000000005f */
[C---:B------:R-:W-:Y:S01]  /*1ae0*/  FFMA R36, R38.reuse, R30, R161 ;  /* 0x0000001e26247223 */ /* 0x040fe200000000a1 */
[----:B------:R-:W-:Y:S01]  /*1af0*/  FFMA R38, R38, R50, R37 ;  /* 0x0000003226267223 */ /* 0x000fe20000000025 */
[C---:B------:R-:W-:Y:S01]  /*1b00*/  FFMA R161, R39.reuse, R103, R66 ;  /* 0x0000006727a17223 */ /* 0x040fe20000000042 */
[C---:B--2---:R-:W-:Y:S01]  /*1b10*/  FFMA R46, R60.reuse, R72, R46 ;  /* 0x000000483c2e7223 */ /* 0x044fe2000000002e */
[C---:B------:R-:W-:Y:S01]  /*1b20*/  FFMA R93, R39.reuse, R31, R36 ;  /* 0x0000001f275d7223 */ /* 0x040fe20000000024 */
[C---:B------:R-:W-:Y:S01]  /*1b30*/  FFMA R163, R39.reuse, R51, R38 ;  /* 0x0000003327a37223 */ /* 0x040fe20000000026 */
[C---:B------:R-:W-:Y:S01]  /*1b40*/  FFMA R38, R60.reuse, R100, R47 ;  /* 0x000000643c267223 */ /* 0x040fe2000000002f */
[C---:B------:R-:W-:Y:S01]  /*1b50*/  FFMA R36, R60.reuse, R28, R45 ;  /* 0x0000001c3c247223 */ /* 0x040fe2000000002d */
[----:B------:R-:W-:Y:S01]  /*1b60*/  FFMA R95, R39, R75, R64 ;  /* 0x0000004b275f7223 */ /* 0x000fe20000000040 */
        /* <DEDUP_REMOVED lines=23> */
[----:B------:R-:W-:Y:S01]  /*1ce0*/  FFMA R63, R63, R51, R62 ;  /* 0x000000333f3f7223 */ /* 0x000fe2000000003e */
[C---:B------:R-:W-:Y:S01]  /*1cf0*/  FFMA R62, R22.reuse, R102, R77 ;  /* 0x00000066163e7223 */ /* 0x040fe2000000004d */
[C---:B------:R-:W-:Y:S01]  /*1d00*/  FFMA R66, R22.reuse, R74, R79 ;  /* 0x0000004a16427223 */ /* 0x040fe2000000004f */
[----:B------:R-:W-:Y:S01]  /*1d10*/  FFMA R64, R22, R50, R21 ;  /* 0x0000003216407223 */ /* 0x000fe20000000015 */
[C---:B------:R-:W-:Y:S01]  /*1d20*/  FFMA R77, R23.reuse, R31, R20 ;  /* 0x0000001f174d7223 */ /* 0x040fe20000000014 */
[C---:B-1----:R-:W-:Y:S01]  /*1d30*/  FFMA R22, R32.reuse, R100, R43 ;  /* 0x0000006420167223 */ /* 0x042fe2000000002b */
[C---:B------:R-:W-:Y:S01]  /*1d40*/  FFMA R20, R32.reuse, R28, R41 ;  /* 0x0000001c20147223 */ /* 0x040fe20000000029 */
[C---:B------:R-:W-:Y:S01]  /*1d50*/  FFMA R42, R32.reuse, R72, R42 ;  /* 0x00000048202a7223 */ /* 0x040fe2000000002a */
[----:B------:R-:W-:Y:S01]  /*1d60*/  FFMA R32, R32, R48, R40 ;  /* 0x0000003020207223 */ /* 0x000fe20000000028 */
[C---:B------:R-:W-:Y:S01]  /*1d70*/  FFMA R62, R23.reuse, R103, R62 ;  /* 0x00000067173e7223 */ /* 0x040fe2000000003e */
[C---:B------:R-:W-:Y:S01]  /*1d80*/  FFMA R79, R23.reuse, R75, R66 ;  /* 0x0000004b174f7223 */ /* 0x040fe20000000042 */
[----:B------:R-:W-:Y:S01]  /*1d90*/  FFMA R64, R23, R51, R64 ;  /* 0x0000003317407223 */ /* 0x000fe20000000040 */
[C---:B------:R-:W-:Y:S01]  /*1da0*/  FFMA R41, R33.reuse, R101, R22 ;  /* 0x0000006521297223 */ /* 0x040fe20000000016 */
[C---:B------:R-:W-:Y:S01]  /*1db0*/  FFMA R167, R33.reuse, R29, R20 ;  /* 0x0000001d21a77223 */ /* 0x040fe20000000014 */
[C---:B------:R-:W-:Y:S01]  /*1dc0*/  FFMA R43, R33.reuse, R73, R42 ;  /* 0x00000049212b7223 */ /* 0x040fe2000000002a */
[----:B------:R-:W1:Y:S01]  /*1dd0*/  LDS.128 R20, [R127.X4+UR5+0x1800] ;  /* 0x001800057f147984 */ /* 0x000e620008004c00 */
[----:B------:R-:W-:Y:S01]  /*1de0*/  FFMA R33, R33, R49, R32 ;  /* 0x0000003121217223 */ /* 0x000fe20000000020 */
[C---:B------:R-:W-:Y:S01]  /*1df0*/  FFMA R70, R34.reuse, R102, R41 ;  /* 0x0000006622467223 */ /* 0x040fe20000000029 */
[C---:B------:R-:W-:Y:S01]  /*1e00*/  FFMA R68, R34.reuse, R74, R43 ;  /* 0x0000004a22447223 */ /* 0x040fe2000000002b */
[C---:B------:R-:W-:Y:S01]  /*1e10*/  FFMA R66, R34.reuse, R30, R167 ;  /* 0x0000001e22427223 */ /* 0x040fe200000000a7 */
        /* <DEDUP_REMOVED lines=13> */
[----:B------:R-:W-:Y:S01]  /*1ef0*/  FFMA R151, R111, R103, R84 ;  /* 0x000000676f977223 */ /* 0x000fe20000000054 */
[----:B------:R-:W2:Y:S01]  /*1f00*/  LDS.128 R24, [R127.X4+UR5+0x1880] ;  /* 0x001880057f187984 */ /* 0x000ea20008004c00 */
[----:B------:R-:W-:Y:S01]  /*1f10*/  FFMA R86, R38, R102, R33 ;  /* 0x0000006626567223 */ /* 0x000fe20000000021 */
[C---:B---3--:R-:W-:Y:S01]  /*1f20*/  FFMA R32, R44.reuse, R100, R83 ;  /* 0x000000642c207223 */ /* 0x048fe20000000053 */
[----:B------:R-:W-:Y:S01]  /*1f30*/  FFMA R82, R44, R72, R82 ;  /* 0x000000482c527223 */ /* 0x000fe20000000052 */
[----:B------:R-:W-:Y:S01]  /*1f40*/  FFMA R84, R38, R74, R35 ;  /* 0x0000004a26547223 */ /* 0x000fe20000000023 */
[----:B------:R-:W-:Y:S01]  /*1f50*/  FFMA R80, R44, R48, R80 ;  /* 0x000000302c507223 */ /* 0x000fe20000000050 */
[C---:B------:R-:W-:Y:S01]  /*1f60*/  FFMA R33, R45.reuse, R101, R32 ;  /* 0x000000652d217223 */ /* 0x040fe20000000020 */
[C---:B------:R-:W-:Y:S01]  /*1f70*/  FFMA R35, R45.reuse, R73, R82 ;  /* 0x000000492d237223 */ /* 0x040fe20000000052 */
[C---:B------:R-:W-:Y:S01]  /*1f80*/  FFMA R92, R38.reuse, R50, R37 ;  /* 0x00000032265c7223 */ /* 0x040fe20000000025 */
[----:B------:R-:W-:Y:S01]  /*1f90*/  FFMA R78, R38, R30, R41 ;  /* 0x0000001e264e7223 */ /* 0x000fe20000000029 */
[C---:B------:R-:W-:Y:S01]  /*1fa0*/  FFMA R94, R46.reuse, R102, R33 ;  /* 0x000000662e5e7223 */ /* 0x040fe20000000021 */
[C---:B------:R-:W-:Y:S01]  /*1fb0*/  FFMA R82, R46.reuse, R74, R35 ;  /* 0x0000004a2e527223 */ /* 0x040fe20000000023 */
[----:B------:R-:W-:Y:S01]  /*1fc0*/  FFMA R37, R45, R49, R80 ;  /* 0x000000312d257223 */ /* 0x000fe20000000050 */
[----:B------:R-:W3:Y:S01]  /*1fd0*/  LDS.128 R32, [R127.X4+UR5+0x1900] ;  /* 0x001900057f207984 */ /* 0x000ee20008004c00 */
[-C--:B------:R-:W-:Y:S01]  /*1fe0*/  FFMA R143, R107, R103.reuse, R104 ;  /* 0x000000676b8f7223 */ /* 0x080fe20000000068 */
[C---:B------:R-:W-:Y:S01]  /*1ff0*/  FFMA R86, R39.reuse, R103, R86 ;  /* 0x0000006727567223 */ /* 0x040fe20000000056 */
[C---:B------:R-:W-:Y:S01]  /*2000*/  FFMA R84, R39.reuse, R75, R84 ;  /* 0x0000004b27547223 */ /* 0x040fe20000000054 */
[C---:B------:R-:W-:Y:S01]  /*2010*/  FFMA R78, R39.reuse, R31, R78 ;  /* 0x0000001f274e7223 */ /* 0x040fe2000000004e */
[-C--:B------:R-:W-:Y:S01]  /*2020*/  FFMA R92, R39, R51.reuse, R92 ;  /* 0x00000033275c7223 */ /* 0x080fe2000000005c */
[----:B------:R-:W-:Y:S01]  /*2030*/  FFMA R104, R46, R50, R37 ;  /* 0x000000322e687223 */ /* 0x000fe20000000025 */
        /* <DEDUP_REMOVED lines=10> */
[----:B------:R-:W-:Y:S01]  /*20e0*/  FFMA R108, R22, R74, R39 ;  /* 0x0000004a166c7223 */ /* 0x000fe20000000027 */
[----:B------:R-:W-:Y:S01]  /*20f0*/  FFMA R44, R44, R28, R81 ;  /* 0x0000001c2c2c7223 */ /* 0x000fe20000000051 */
[----:B------:R-:W1:Y:S01]  /*2100*/  LDS.128 R36, [R127.X4+UR5+0x1980] ;  /* 0x001980057f247984 */ /* 0x000e620008004c00 */
[----:B------:R-:W-:Y:S01]  /*2110*/  FFMA R107, R107, R51, R106 ;  /* 0x000000336b6b7223 */ /* 0x000fe2000000006a */
[C---:B------:R-:W-:Y:S01]  /*2120*/  FFMA R136, R22.reuse, R50, R41 ;  /* 0x0000003216887223 */ /* 0x040fe20000000029 */
[----:B------:R-:W-:Y:S01]  /*2130*/  FFMA R106, R22, R30, R21 ;  /* 0x0000001e166a7223 */ /* 0x000fe20000000015 */
[----:B------:R-:W-:Y:S01]  /*2140*/  FFMA R45, R45, R29, R44 ;  /* 0x0000001d2d2d7223 */ /* 0x000fe2000000002c */
[C---:B------:R-:W-:Y:S01]  /*2150*/  FFMA R110, R23.reuse, R103, R110 ;  /* 0x00000067176e7223 */ /* 0x040fe2000000006e */
[C---:B------:R-:W-:Y:S01]  /*2160*/  FFMA R108, R23.reuse, R75, R108 ;  /* 0x0000004b176c7223 */ /* 0x040fe2000000006c */
[C---:B------:R-:W-:Y:S01]  /*2170*/  FFMA R106, R23.reuse, R31, R106 ;  /* 0x0000001f176a7223 */ /* 0x040fe2000000006a */
[C---:B--2---:R-:W-:Y:S01]  /*2180*/  FFMA R52, R24.reuse, R48, R52 ;  /* 0x0000003018347223 */ /* 0x044fe20000000034 */
[C---:B------:R-:W-:Y:S01]  /*2190*/  FFMA R20, R24.reuse, R28, R53 ;  /* 0x0000001c18147223 */ /* 0x040fe20000000035 */
[----:B------:R-:W-:Y:S01]  /*21a0*/  FFMA R54, R24, R72, R54 ;  /* 0x0000004818367223 */ /* 0x000fe20000000036 */
[----:B------:R-:W-:Y:S01]  /*21b0*/  FFMA R136, R23, R51, R136 ;  /* 0x0000003317887223 */ /* 0x000fe20000000088 */
[C---:B------:R-:W-:Y:S01]  /*21c0*/  FFMA R41, R25.reuse, R49, R52 ;  /* 0x0000003119297223 */ /* 0x040fe20000000034 */
[C---:B------:R-:W-:Y:S01]  /*21d0*/  FFMA R23, R25.reuse, R29, R20 ;  /* 0x0000001d19177223 */ /* 0x040fe20000000014 */
[----:B------:R-:W-:Y:S01]  /*21e0*/  FFMA R21, R25, R73, R54 ;  /* 0x0000004919157223 */ /* 0x000fe20000000036 */
[----:B------:R-:W-:Y:S01]  /*21f0*/  FFMA R80, R46, R30, R45 ;  /* 0x0000001e2e507223 */ /* 0x000fe2000000002d */
[C---:B------:R-:W-:Y:S01]  /*2200*/  FFMA R94, R47.reuse, R103, R94 ;  /* 0x000000672f5e7223 */ /* 0x040fe2000000005e */
[C---:B------:R-:W-:Y:S01]  /*2210*/  FFMA R82, R47.reuse, R75, R82 ;  /* 0x0000004b2f527223 */ /* 0x040fe20000000052 */
[C---:B------:R-:W-:Y:S01]  /*2220*/  FFMA R104, R47.reuse, R51, R104 ;  /* 0x000000332f687223 */ /* 0x040fe20000000068 */
[----:B------:R-:W-:Y:S01]  /*2230*/  FFMA R80, R47, R31, R80 ;  /* 0x0000001f2f507223 */ /* 0x000fe20000000050 */
[----:B------:R-:W-:Y:S01]  /*2240*/  FFMA R24, R24, R100, R55 ;  /* 0x0000006418187223 */ /* 0x000fe20000000037 */
[C---:B------:R-:W-:Y:S01]  /*2250*/  FFMA R144, R26.reuse, R50, R41 ;  /* 0x000000321a907223 */ /* 0x040fe20000000029 */
[C---:B------:R-:W-:Y:S01]  /*2260*/  FFMA R138, R26.reuse, R30, R23 ;  /* 0x0000001e1a8a7223 */ /* 0x040fe20000000017 */
[----:B------:R-:W-:Y:S01]  /*2270*/  FFMA R140, R26, R74, R21 ;  /* 0x0000004a1a8c7223 */ /* 0x000fe20000000015 */
[----:B------:R-:W-:Y:S01]  /*2280*/  LDS.128 R40, [R131+0x90] ;  /* 0x0000900083287984 */ /* 0x000fe20000000c00 */
[----:B------:R-:W-:Y:S01]  /*2290*/  FFMA R25, R25, R101, R24 ;  /* 0x0000006519197223 */ /* 0x000fe20000000018 */
[----:B---3--:R-:W-:Y:S01]  /*22a0*/  FFMA R24, R32, R28, R97 ;  /* 0x0000001c20187223 */ /* 0x008fe20000000061 */
[C---:B------:R-:W-:Y:S01]  /*22b0*/  FFMA R140, R27.reuse, R75, R140 ;  /* 0x0000004b1b8c7223 */ /* 0x040fe2000000008c */
[----:B------:R-:W2:Y:S01]  /*22c0*/  LDS.128 R20, [R127.X4+UR5+0x10] ;  /* 0x000010057f147984 */ /* 0x000ea20008004c00 */
[----:B------:R-:W-:Y:S01]  /*22d0*/  FFMA R142, R26, R102, R25 ;  /* 0x000000661a8e7223 */ /* 0x000fe20000000019 */
[C---:B------:R-:W-:Y:S01]  /*22e0*/  FFMA R26, R32.reuse, R100, R99 ;  /* 0x00000064201a7223 */ /* 0x040fe20000000063 */
[C---:B------:R-:W-:Y:S01]  /*22f0*/  FFMA R138, R27.reuse, R31, R138 ;  /* 0x0000001f1b8a7223 */ /* 0x040fe2000000008a */
[----:B------:R-:W3:Y:S01]  /*2300*/  LDS.128 R44, [R131+0x110] ;  /* 0x00011000832c7984 */ /* 0x000ee20000000c00 */
[C---:B------:R-:W-:Y:S01]  /*2310*/  FFMA R142, R27.reuse, R103, R142 ;  /* 0x000000671b8e7223 */ /* 0x040fe2000000008e */
[----:B------:R-:W-:Y:S01]  /*2320*/  FFMA R144, R27, R51, R144 ;  /* 0x000000331b907223 */ /* 0x000fe20000000090 */
[C---:B------:R-:W-:Y:S01]  /*2330*/  FFMA R98, R32.reuse, R72, R98 ;  /* 0x0000004820627223 */ /* 0x040fe20000000062 */
[----:B------:R-:W4:Y:S01]  /*2340*/  LDS.128 R52, [R131+0x10] ;  /* 0x0000100083347984 */ /* 0x000f220000000c00 */
[C---:B------:R-:W-:Y:S01]  /*2350*/  FFMA R81, R33.reuse, R101, R26 ;  /* 0x0000006521517223 */ /* 0x040fe2000000001a */
[C---:B------:R-:W-:Y:S01]  /*2360*/  FFMA R97, R33.reuse, R29, R24 ;  /* 0x0000001d21617223 */ /* 0x040fe20000000018 */
[----:B------:R-:W-:Y:S01]  /*2370*/  FFMA R32, R32, R48, R96 ;  /* 0x0000003020207223 */ /* 0x000fe20000000060 */
[----:B------:R-:W5:Y:S01]  /*2380*/  LDS.128 R56, [R131+0x190] ;  /* 0x0001900083387984 */ /* 0x000f620000000c00 */
[C---:B------:R-:W-:Y:S01]  /*2390*/  FFMA R83, R33.reuse, R73, R98 ;  /* 0x0000004921537223 */ /* 0x040fe20000000062 */
[C---:B------:R-:W-:Y:S01]  /*23a0*/  FFMA R98, R34.reuse, R102, R81 ;  /* 0x0000006622627223 */ /* 0x040fe20000000051 */
[----:B------:R-:W-:Y:S01]  /*23b0*/  FFMA R33, R33, R49, R32 ;  /* 0x0000003121217223 */ /* 0x000fe20000000020 */
[----:B------:R-:W5:Y:S01]  /*23c0*/  LDS.128 R24, [R127.X4+UR5+0x90] ;  /* 0x000090057f187984 */ /* 0x000f620008004c00 */
        /* <DEDUP_REMOVED lines=8> */
[----:B------:R-:W1:Y:S01]  /*2450*/  LDS.128 R32, [R127.X4+UR5+0x110] ;  /* 0x000110057f207984 */ /* 0x000e620008004c00 */
        /* <DEDUP_REMOVED lines=14> */
[C---:B--2---:R-:W-:Y:S01]  /*2540*/  FFMA R30, R20.reuse, R40, R135 ;  /* 0x00000028141e7223 */ /* 0x044fe20000000087 */
[----:B------:R-:W-:Y:S01]  /*2550*/  FFMA R89, R39, R51, R38 ;  /* 0x0000003327597223 */ /* 0x000fe20000000026 */
[----:B---3--:R-:W-:-:S02]  /*2560*/  FFMA R36, R20, R44, R137 ;  /* 0x0000002c14247223 */ /* 0x008fc40000000089 */
[C---:B------:R-:W-:Y:S01]  /*2570*/  FFMA R39, R21.reuse, R41, R30 ;  /* 0x0000002915277223 */ /* 0x040fe2000000001e */
[----:B----4-:R-:W-:Y:S01]  /*2580*/  FFMA R28, R20, R52, R133 ;  /* 0x00000034141c7223 */ /* 0x010fe20000000085 */
[C---:B------:R-:W-:Y:S02]  /*2590*/  FFMA R37, R21.reuse, R45, R36 ;  /* 0x0000002d15257223 */ /* 0x040fe40000000024 */
[----:B------:R-:W-:Y:S01]  /*25a0*/  FFMA R36, R22, R42, R39 ;  /* 0x0000002a16247223 */ /* 0x000fe20000000027 */
[----:B-----5:R-:W-:Y:S01]  /*25b0*/  FFMA R20, R20, R56, R139 ;  /* 0x0000003814147223 */ /* 0x020fe2000000008b */
[C---:B------:R-:W-:Y:S01]  /*25c0*/  FFMA R49, R21.reuse, R53, R28 ;  /* 0x0000003515317223 */ /* 0x040fe2000000001c */
[C---:B------:R-:W-:Y:S01]  /*25d0*/  FFMA R38, R22.reuse, R46, R37 ;  /* 0x0000002e16267223 */ /* 0x040fe20000000025 */
[----:B------:R-:W2:Y:S01]  /*25e0*/  LDS.128 R28, [R127.X4+UR5+0x190] ;  /* 0x000190057f1c7984 */ /* 0x000ea20008004c00 */
[----:B------:R-:W-:Y:S01]  /*25f0*/  FFMA R21, R21, R57, R20 ;  /* 0x0000003915157223 */ /* 0x000fe20000000014 */
[----:B------:R-:W-:Y:S01]  /*2600*/  FFMA R20, R22, R54, R49 ;  /* 0x0000003616147223 */ /* 0x000fe20000000031 */
[C---:B------:R-:W-:Y:S01]  /*2610*/  FFMA R101, R23.reuse, R43, R36 ;  /* 0x0000002b17657223 */ /* 0x040fe20000000024 */
[----:B------:R-:W-:Y:S01]  /*2620*/  FFMA R36, R24, R56, R143 ;  /* 0x0000003818247223 */ /* 0x000fe2000000008f */
[----:B------:R-:W-:Y:S01]  /*2630*/  FFMA R22, R22, R58, R21 ;  /* 0x0000003a16167223 */ /* 0x000fe20000000015 */
[----:B------:R-:W-:Y:S01]  /*2640*/  FFMA R91, R23, R55, R20 ;  /* 0x00000037175b7223 */ /* 0x000fe20000000014 */
[C---:B------:R-:W-:Y:S01]  /*2650*/  FFMA R20, R24.reuse, R40, R105 ;  /* 0x0000002818147223 */ /* 0x040fe20000000069 */
        /* <DEDUP_REMOVED lines=8> */
[----:B------:R-:W3:Y:S01]  /*26e0*/  LDS.128 R20, [R127.X4+UR5+0x810] ;  /* 0x000810057f147984 */ /* 0x000ee20008004c00 */
        /* <DEDUP_REMOVED lines=90> */
[C---:B---3--:R-:W-:Y:S01]  /*2c90*/  FFMA R32, R28.reuse, R40, R61 ;  /* 0x000000281c207223 */ /* 0x048fe2000000003d */
        /* <DEDUP_REMOVED lines=13> */
[C---:B------:R-:W-:Y:S01]  /*2d70*/  FFMA R161, R35.reuse, R59, R38 ;  /* 0x0000003b23a17223 */ /* 0x040fe20000000026 */
[----:B------:R-:W-:Y:S01]  /*2d80*/  FFMA R95, R35, R47, R36 ;  /* 0x0000002f235f7223 */ /* 0x000fe20000000024 */
[C---:B-1----:R-:W-:Y:S01]  /*2d90*/  FFMA R62, R20.reuse, R56, R62 ;  /* 0x00000038143e7223 */ /* 0x042fe2000000003e */
        /* <DEDUP_REMOVED lines=21> */
[----:B------:R-:W2:Y:S01]  /*2ef0*/  LDS.128 R20, [R127.X4+UR5+0x1810] ;  /* 0x001810057f147984 */ /* 0x000ea20008004c00 */
[C---:B------:R-:W-:Y:S01]  /*2f00*/  FFMA R70, R24.reuse, R56, R70 ;  /* 0x0000003818467223 */ /* 0x040fe20000000046 */
[C---:B------:R-:W-:Y:S01]  /*2f10*/  FFMA R68, R24.reuse, R44, R68 ;  /* 0x0000002c18447223 */ /* 0x040fe20000000044 */
[C---:B------:R-:W-:Y:S01]  /*2f20*/  FFMA R49, R25.reuse, R41, R66 ;  /* 0x0000002919317223 */ /* 0x040fe20000000042 */
[----:B------:R-:W-:Y:S01]  /*2f30*/  FFMA R76, R24, R52, R76 ;  /* 0x00000034184c7223 */ /* 0x000fe2000000004c */
[----:B------:R-:W4:Y:S01]  /*2f40*/  LDS.128 R64, [R127.X4+UR5+0x1890] ;  /* 0x001890057f407984 */ /* 0x000f220008004c00 */
[C---:B------:R-:W-:Y:S01]  /*2f50*/  FFMA R37, R25.reuse, R57, R70 ;  /* 0x0000003919257223 */ /* 0x040fe20000000046 */
[C---:B------:R-:W-:Y:S01]  /*2f60*/  FFMA R39, R25.reuse, R45, R68 ;  /* 0x0000002d19277223 */ /* 0x040fe20000000044 */
[----:B------:R-:W-:Y:S01]  /*2f70*/  FFMA R25, R25, R53, R76 ;  /* 0x0000003519197223 */ /* 0x000fe2000000004c */
[C---:B------:R-:W-:Y:S01]  /*2f80*/  FFMA R68, R26.reuse, R42, R49 ;  /* 0x0000002a1a447223 */ /* 0x040fe20000000031 */
[C---:B------:R-:W-:Y:S01]  /*2f90*/  FFMA R76, R26.reuse, R58, R37 ;  /* 0x0000003a1a4c7223 */ /* 0x040fe20000000025 */
[C---:B------:R-:W-:Y:S01]  /*2fa0*/  FFMA R70, R26.reuse, R46, R39 ;  /* 0x0000002e1a467223 */ /* 0x040fe20000000027 */
[----:B------:R-:W-:Y:S01]  /*2fb0*/  FFMA R98, R26, R54, R25 ;  /* 0x000000361a627223 */ /* 0x000fe20000000019 */
[----:B------:R-:W5:Y:S01]  /*2fc0*/  LDS.128 R48, [R127.X4+UR5+0x1910] ;  /* 0x001910057f307984 */ /* 0x000f620008004c00 */
[C---:B------:R-:W-:Y:S01]  /*2fd0*/  FFMA R76, R27.reuse, R59, R76 ;  /* 0x0000003b1b4c7223 */ /* 0x040fe2000000004c */
[C---:B------:R-:W-:Y:S01]  /*2fe0*/  FFMA R70, R27.reuse, R47, R70 ;  /* 0x0000002f1b467223 */ /* 0x040fe20000000046 */
[C---:B------:R-:W-:Y:S01]  /*2ff0*/  FFMA R68, R27.reuse, R43, R68 ;  /* 0x0000002b1b447223 */ /* 0x040fe20000000044 */
[----:B------:R-:W-:Y:S01]  /*3000*/  FFMA R98, R27, R55, R98 ;  /* 0x000000371b627223 */ /* 0x000fe20000000062 */
[----:B------:R-:W5:Y:S01]  /*3010*/  LDS.128 R60, [R127.X4+UR5+0x1990] ;  /* 0x001990057f3c7984 */ /* 0x000f620008004c00 */
[C---:B-1----:R-:W-:Y:S01]  /*3020*/  FFMA R86, R32.reuse, R56, R86 ;  /* 0x0000003820567223 */ /* 0x042fe20000000056 */
[C---:B------:R-:W-:Y:S01]  /*3030*/  FFMA R84, R32.reuse, R44, R84 ;  /* 0x0000002c20547223 */ /* 0x040fe20000000054 */
[C---:B------:R-:W-:Y:S01]  /*3040*/  FFMA R78, R32.reuse, R40, R78 ;  /* 0x00000028204e7223 */ /* 0x040fe2000000004e */
[----:B------:R-:W-:Y:S01]  /*3050*/  FFMA R92, R32, R52, R92 ;  /* 0x00000034205c7223 */ /* 0x000fe2000000005c */
[C---:B------:R-:W-:Y:S01]  /*3060*/  FFMA R25, R33.reuse, R57, R86 ;  /* 0x0000003921197223 */ /* 0x040fe20000000056 */
[C---:B------:R-:W-:Y:S01]  /*3070*/  FFMA R27, R33.reuse, R45, R84 ;  /* 0x0000002d211b7223 */ /* 0x040fe20000000054 */
[C---:B------:R-:W-:Y:S01]  /*3080*/  FFMA R37, R33.reuse, R41, R78 ;  /* 0x0000002921257223 */ /* 0x040fe2000000004e */
[-C--:B------:R-:W-:Y:S01]  /*3090*/  FFMA R33, R33, R53.reuse, R92 ;  /* 0x0000003521217223 */ /* 0x080fe2000000005c */
[----:B------:R-:W-:Y:S01]  /*30a0*/  FFMA R86, R34, R58, R25 ;  /* 0x0000003a22567223 */ /* 0x000fe20000000019 */
[C---:B---3--:R-:W-:Y:S01]  /*30b0*/  FFMA R104, R28.reuse, R52, R104 ;  /* 0x000000341c687223 */ /* 0x048fe20000000068 */
        /* <DEDUP_REMOVED lines=24> */
[C---:B----4-:R-:W-:Y:S01]  /*3240*/  FFMA R144, R64.reuse, R52, R144 ;  /* 0x0000003440907223 */ /* 0x050fe20000000090 */
        /* <DEDUP_REMOVED lines=23> */
[----:B------:R-:W-:Y:S01]  /*33c0*/  LDS.128 R36, [R127.X4+UR5+0x20] ;  /* 0x000020057f247984 */ /* 0x000fe20008004c00 */
[----:B------:R-:W-:Y:S01]  /*33d0*/  FFMA R65, R65, R57, R142 ;  /* 0x0000003941417223 */ /* 0x000fe2000000008e */
[C---:B-----5:R-:W-:Y:S01]  /*33e0*/  FFMA R64, R48.reuse, R40, R81 ;  /* 0x0000002830407223 */ /* 0x060fe20000000051 */
[----:B------:R-:W-:Y:S01]  /*33f0*/  FFMA R142, R48, R56, R97 ;  /* 0x00000038308e7223 */ /* 0x000fe20000000061 */
[----:B------:R-:W1:Y:S01]  /*3400*/  LDS.128 R20, [R131+0xa0] ;  /* 0x0000a00083147984 */ /* 0x000e620000000c00 */
[----:B------:R-:W-:Y:S01]  /*3410*/  FFMA R138, R66, R58, R65 ;  /* 0x0000003a428a7223 */ /* 0x000fe20000000041 */
[C---:B------:R-:W-:Y:S01]  /*3420*/  FFMA R66, R48.reuse, R44, R83 ;  /* 0x0000002c30427223 */ /* 0x040fe20000000053 */
[C---:B------:R-:W-:Y:S01]  /*3430*/  FFMA R136, R67.reuse, R47, R136 ;  /* 0x0000002f43887223 */ /* 0x040fe20000000088 */
[----:B------:R-:W2:Y:S01]  /*3440*/  LDS.128 R24, [R131+0x120] ;  /* 0x0001200083187984 */ /* 0x000ea20000000c00 */
[C---:B------:R-:W-:Y:S01]  /*3450*/  FFMA R138, R67.reuse, R59, R138 ;  /* 0x0000003b438a7223 */ /* 0x040fe2000000008a */
[C---:B------:R-:W-:Y:S01]  /*3460*/  FFMA R110, R67.reuse, R43, R110 ;  /* 0x0000002b436e7223 */ /* 0x040fe2000000006e */
[----:B------:R-:W-:Y:S01]  /*3470*/  FFMA R140, R67, R55, R140 ;  /* 0x00000037438c7223 */ /* 0x000fe2000000008c */
[----:B------:R-:W3:Y:S01]  /*3480*/  LDS.128 R28, [R131+0x20] ;  /* 0x00002000831c7984 */ /* 0x000ee20000000c00 */
[C---:B------:R-:W-:Y:S01]  /*3490*/  FFMA R83, R49.reuse, R45, R66 ;  /* 0x0000002d31537223 */ /* 0x040fe20000000042 */
[C---:B------:R-:W-:Y:S01]  /*34a0*/  FFMA R97, R49.reuse, R41, R64 ;  /* 0x0000002931617223 */ /* 0x040fe20000000040 */
[----:B------:R-:W-:Y:S01]  /*34b0*/  FFMA R48, R48, R52, R99 ;  /* 0x0000003430307223 */ /* 0x000fe20000000063 */
[----:B------:R-:W4:Y:S01]  /*34c0*/  LDS.128 R32, [R131+0x1a0] ;  /* 0x0001a00083207984 */ /* 0x000f220000000c00 */
        /* <DEDUP_REMOVED lines=12> */
[----:B------:R-:W5:Y:S01]  /*3590*/  LDS.128 R48, [R127.X4+UR5+0x120] ;  /* 0x000120057f307984 */ /* 0x000f620008004c00 */
        /* <DEDUP_REMOVED lines=14> */
[----:B-1----:R-:W-:Y:S01]  /*3680*/  FFMA R42, R36, R20, R101 ;  /* 0x00000014242a7223 */ /* 0x002fe20000000065 */
[----:B------:R-:W-:-:S02]  /*3690*/  FFMA R73, R63, R59, R58 ;  /* 0x0000003b3f497223 */ /* 0x000fc4000000003a */
[----:B------:R-:W-:Y:S01]  /*36a0*/  LDS.128 R60, [R127.X4+UR5+0x19a0] ;  /* 0x0019a0057f3c7984 */ /* 0x000fe20008004c00 */
[C---:B--2---:R-:W-:Y:S01]  /*36b0*/  FFMA R44, R36.reuse, R24, R133 ;  /* 0x00000018242c7223 */ /* 0x044fe20000000085 */
[C---:B------:R-:W-:Y:S01]  /*36c0*/  FFMA R47, R37.reuse, R21, R42 ;  /* 0x00000015252f7223 */ /* 0x040fe2000000002a */
[----:B---3--:R-:W-:Y:S02]  /*36d0*/  FFMA R40, R36, R28, R91 ;  /* 0x0000001c24287223 */ /* 0x008fe4000000005b */
[C---:B------:R-:W-:Y:S01]  /*36e0*/  FFMA R45, R37.reuse, R25, R44 ;  /* 0x00000019252d7223 */ /* 0x040fe2000000002c */
[----:B------:R-:W-:Y:S01]  /*36f0*/  FFMA R44, R38, R22, R47 ;  /* 0x00000016262c7223 */ /* 0x000fe2000000002f */
[----:B----4-:R-:W-:Y:S01]  /*3700*/  FFMA R36, R36, R32, R135 ;  /* 0x0000002024247223 */ /* 0x010fe20000000087 */
[C---:B------:R-:W-:Y:S01]  /*3710*/  FFMA R53, R37.reuse, R29, R40 ;  /* 0x0000001d25357223 */ /* 0x040fe20000000028 */
[C---:B------:R-:W-:Y:S01]  /*3720*/  FFMA R46, R38.reuse, R26, R45 ;  /* 0x0000001a262e7223 */ /* 0x040fe2000000002d */
[----:B------:R-:W1:Y:S01]  /*3730*/  LDS.128 R40, [R127.X4+UR5+0x1a0] ;  /* 0x0001a0057f287984 */ /* 0x000e620008004c00 */
[----:B------:R-:W-:Y:S01]  /*3740*/  FFMA R37, R37, R33, R36 ;  /* 0x0000002125257223 */ /* 0x000fe20000000024 */
[----:B------:R-:W-:Y:S01]  /*3750*/  FFMA R36, R38, R30, R53 ;  /* 0x0000001e26247223 */ /* 0x000fe20000000035 */
[C---:B------:R-:W-:Y:S01]  /*3760*/  FFMA R101, R39.reuse, R23, R44 ;  /* 0x0000001727657223 */ /* 0x040fe2000000002c */
[----:B-----5:R-:W-:Y:S01]  /*3770*/  FFMA R44, R64, R32, R137 ;  /* 0x00000020402c7223 */ /* 0x020fe20000000089 */
        /* <DEDUP_REMOVED lines=11> */
[----:B------:R-:W2:Y:S01]  /*3830*/  LDS.128 R36, [R127.X4+UR5+0x820] ;  /* 0x000820057f247984 */ /* 0x000ea20008004c00 */
        /* <DEDUP_REMOVED lines=71> */
[C---:B-1----:R-:W-:Y:S01]  /*3cb0*/  FFMA R44, R48.reuse, R20, R93 ;  /* 0x00000014302c7223 */ /* 0x042fe2000000005d */
        /* <DEDUP_REMOVED lines=12> */
[----:B------:R-:W1:Y:S01]  /*3d80*/  LDS.128 R44, [R127.X4+UR5+0x10a0] ;  /* 0x0010a0057f2c7984 */ /* 0x000e620008004c00 */
[----:B------:R-:W-:Y:S01]  /*3d90*/  FFMA R93, R51, R23, R48 ;  /* 0x00000017335d7223 */ /* 0x000fe20000000030 */
        /* <DEDUP_REMOVED lines=18> */
[----:B------:R-:W2:Y:S01]  /*3ec0*/  LDS.128 R48, [R127.X4+UR5+0x1120] ;  /* 0x001120057f307984 */ /* 0x000ea20008004c00 */
[C---:B---3--:R-:W-:Y:S01]  /*3ed0*/  FFMA R42, R36.reuse, R24, R79 ;  /* 0x00000018242a7223 */ /* 0x048fe2000000004f */
        /* <DEDUP_REMOVED lines=14> */
[-C--:B------:R-:W-:Y:S01]  /*3fc0*/  FFMA R96, R38, R30.reuse, R37 ;  /* 0x0000001e26607223 */ /* 0x080fe20000000025 */
[C---:B------:R-:W-:Y:S01]  /*3fd0*/  FFMA R77, R39.reuse, R23, R36 ;  /* 0x00000017274d7223 */ /* 0x040fe20000000024 */
[C---:B------:R-:W-:Y:S01]  /*3fe0*/  FFMA R90, R39.reuse, R35, R90 ;  /* 0x00000023275a7223 */ /* 0x040fe2000000005a */
[C---:B------:R-:W-:Y:S01]  /*3ff0*/  FFMA R79, R39.reuse, R27, R52 ;  /* 0x0000001b274f7223 */ /* 0x040fe20000000034 */
[-C--:B------:R-:W-:Y:S01]  /*4000*/  FFMA R96, R39, R31.reuse, R96 ;  /* 0x0000001f27607223 */ /* 0x080fe20000000060 */
[----:B------:R-:W-:Y:S01]  /*4010*/  FFMA R66, R66, R30, R65 ;  /* 0x0000001e42427223 */ /* 0x000fe20000000041 */
[----:B------:R-:W4:Y:S01]  /*4020*/  LDS.128 R36, [R127.X4+UR5+0x1820] ;  /* 0x001820057f247984 */ /* 0x000f220008004c00 */
[C---:B-1----:R-:W-:Y:S01]  /*4030*/  FFMA R76, R44.reuse, R32, R76 ;  /* 0x000000202c4c7223 */ /* 0x042fe2000000004c */
[C---:B------:R-:W-:Y:S01]  /*4040*/  FFMA R70, R44.reuse, R24, R70 ;  /* 0x000000182c467223 */ /* 0x040fe20000000046 */
[----:B------:R-:W-:Y:S01]  /*4050*/  FFMA R139, R67, R31, R66 ;  /* 0x0000001f438b7223 */ /* 0x000fe20000000042 */
        /* <DEDUP_REMOVED lines=23> */
[-C--:B------:R-:W-:Y:S01]  /*41d0*/  FFMA R49, R49, R29.reuse, R92 ;  /* 0x0000001d31317223 */ /* 0x080fe2000000005c */
[----:B------:R-:W-:Y:S01]  /*41e0*/  FFMA R86, R50, R34, R45 ;  /* 0x0000002232567223 */ /* 0x000fe2000000002d */
[C---:B---3--:R-:W-:Y:S01]  /*41f0*/  FFMA R100, R40.reuse, R28, R100 ;  /* 0x0000001c28647223 */ /* 0x048fe20000000064 */
[C---:B------:R-:W-:Y:S01]  /*4200*/  FFMA R94, R40.reuse, R32, R94 ;  /* 0x00000020285e7223 */ /* 0x040fe2000000005e */
[C---:B------:R-:W-:Y:S01]  /*4210*/  FFMA R82, R40.reuse, R24, R82 ;  /* 0x0000001828527223 */ /* 0x040fe20000000052 */
[----:B------:R-:W-:Y:S01]  /*4220*/  FFMA R80, R40, R20, R80 ;  /* 0x0000001428507223 */ /* 0x000fe20000000050 */
[C---:B------:R-:W-:Y:S01]  /*4230*/  FFMA R84, R50.reuse, R26, R47 ;  /* 0x0000001a32547223 */ /* 0x040fe2000000002f */
[-C--:B------:R-:W-:Y:S01]  /*4240*/  FFMA R92, R50, R30.reuse, R49 ;  /* 0x0000001e325c7223 */ /* 0x080fe20000000031 */
        /* <DEDUP_REMOVED lines=35> */
[----:B------:R-:W-:Y:S01]  /*4480*/  FFMA R138, R64, R32, R138 ;  /* 0x00000020408a7223 */ /* 0x000fe2000000008a */
[C---:B------:R-:W-:Y:S01]  /*4490*/  FFMA R110, R66.reuse, R22, R39 ;  /* 0x00000016426e7223 */ /* 0x040fe20000000027 */
[C---:B------:R-:W-:Y:S01]  /*44a0*/  FFMA R136, R66.reuse, R26, R37 ;  /* 0x0000001a42887223 */ /* 0x040fe20000000025 */
[----:B------:R-:W-:Y:S01]  /*44b0*/  LDS.128 R52, [R127.X4+UR5+0x30] ;  /* 0x000030057f347984 */ /* 0x000fe20008004c00 */
[----:B------:R-:W-:Y:S01]  /*44c0*/  FFMA R65, R65, R33, R138 ;  /* 0x0000002141417223 */ /* 0x000fe2000000008a */
[----:B------:R-:W-:Y:S01]  /*44d0*/  FFMA R140, R66, R30, R41 ;  /* 0x0000001e428c7223 */ /* 0x000fe20000000029 */
[----:B--2---:R-:W-:Y:S01]  /*44e0*/  FFMA R64, R56, R20, R81 ;  /* 0x0000001438407223 */ /* 0x004fe20000000051 */
[----:B------:R-:W1:Y:S01]  /*44f0*/  LDS.128 R36, [R131+0xb0] ;  /* 0x0000b00083247984 */ /* 0x000e620000000c00 */
[----:B------:R-:W-:Y:S01]  /*4500*/  FFMA R138, R66, R34, R65 ;  /* 0x00000022428a7223 */ /* 0x000fe20000000041 */
[C---:B------:R-:W-:Y:S01]  /*4510*/  FFMA R66, R56.reuse, R24, R83 ;  /* 0x0000001838427223 */ /* 0x040fe20000000053 */
[C---:B------:R-:W-:Y:S01]  /*4520*/  FFMA R142, R56.reuse, R32, R97 ;  /* 0x00000020388e7223 */ /* 0x040fe20000000061 */
[----:B------:R-:W2:Y:S01]  /*4530*/  LDS.128 R44, [R131+0x30] ;  /* 0x00003000832c7984 */ /* 0x000ea20000000c00 */
[C---:B------:R-:W-:Y:S01]  /*4540*/  FFMA R138, R67.reuse, R35, R138 ;  /* 0x00000023438a7223 */ /* 0x040fe2000000008a */
[C---:B------:R-:W-:Y:S01]  /*4550*/  FFMA R136, R67.reuse, R27, R136 ;  /* 0x0000001b43887223 */ /* 0x040fe20000000088 */
[C---:B------:R-:W-:Y:S01]  /*4560*/  FFMA R110, R67.reuse, R23, R110 ;  /* 0x00000017436e7223 */ /* 0x040fe2000000006e */
[----:B------:R-:W3:Y:S01]  /*4570*/  LDS.128 R40, [R131+0x130] ;  /* 0x0001300083287984 */ /* 0x000ee20000000c00 */
[----:B------:R-:W-:Y:S01]  /*4580*/  FFMA R140, R67, R31, R140 ;  /* 0x0000001f438c7223 */ /* 0x000fe2000000008c */
[C---:B------:R-:W-:Y:S01]  /*4590*/  FFMA R83, R57.reuse, R25, R66 ;  /* 0x0000001939537223 */ /* 0x040fe20000000042 */
[----:B------:R-:W-:Y:S01]  /*45a0*/  FFMA R97, R57, R21, R64 ;  /* 0x0000001539617223 */ /* 0x000fe20000000040 */
[----:B------:R-:W-:Y:S01]  /*45b0*/  FFMA R56, R56, R28, R99 ;  /* 0x0000001c38387223 */ /* 0x000fe20000000063 */
[----:B------:R-:W4:Y:S01]  /*45c0*/  LDS.128 R64, [R127.X4+UR5+0xb0] ;  /* 0x0000b0057f407984 */ /* 0x000f220008004c00 */
[C---:B------:R-:W-:Y:S01]  /*45d0*/  FFMA R86, R51.reuse, R35, R86 ;  /* 0x0000002333567223 */ /* 0x040fe20000000056 */
[C---:B------:R-:W-:Y:S01]  /*45e0*/  FFMA R84, R51.reuse, R27, R84 ;  /* 0x0000001b33547223 */ /* 0x040fe20000000054 */
[C---:B------:R-:W-:Y:S01]  /*45f0*/  FFMA R78, R51.reuse, R23, R78 ;  /* 0x00000017334e7223 */ /* 0x040fe2000000004e */
[----:B------:R-:W-:Y:S01]  /*4600*/  FFMA R92, R51, R31, R92 ;  /* 0x0000001f335c7223 */ /* 0x000fe2000000005c */
[C---:B------:R-:W-:Y:S01]  /*4610*/  FFMA R81, R57.reuse, R33, R142 ;  /* 0x0000002139517223 */ /* 0x040fe2000000008e */
[----:B------:R-:W5:Y:S01]  /*4620*/  LDS.128 R48, [R131+0x1b0] ;  /* 0x0001b00083307984 */ /* 0x000f620000000c00 */
        /* <DEDUP_REMOVED lines=22> */
[C---:B-1----:R-:W-:Y:S01]  /*4790*/  FFMA R22, R52.reuse, R36, R101 ;  /* 0x0000002434167223 */ /* 0x042fe20000000065 */
[----:B------:R-:W-:Y:S01]  /*47a0*/  FFMA R75, R63, R27, R26 ;  /* 0x0000001b3f4b7223 */ /* 0x000fe2000000001a */
[----:B--2---:R-:W-:Y:S01]  /*47b0*/  FFMA R20, R52, R44, R91 ;  /* 0x0000002c34147223 */ /* 0x004fe2000000005b */
[----:B------:R-:W-:Y:S01]  /*47c0*/  FFMA R34, R62, R34, R33 ;  /* 0x000000223e227223 */ /* 0x000fe20000000021 */
[----:B------:R-:W-:Y:S01]  /*47d0*/  FFMA R27, R53, R37, R22 ;  /* 0x00000025351b7223 */ /* 0x000fe20000000016 */
[----:B------:R-:W-:Y:S01]  /*47e0*/  FFMA R103, R63, R31, R30 ;  /* 0x0000001f3f677223 */ /* 0x000fe2000000001e */
[----:B---3--:R-:W-:Y:S01]  /*47f0*/  FFMA R24, R52, R40, R133 ;  /* 0x0000002834187223 */ /* 0x008fe20000000085 */
[C---:B------:R-:W-:Y:S01]  /*4800*/  FFMA R29, R53.reuse, R45, R20 ;  /* 0x0000002d351d7223 */ /* 0x040fe20000000014 */
[C---:B------:R-:W-:Y:S01]  /*4810*/  FFMA R26, R54.reuse, R38, R27 ;  /* 0x00000026361a7223 */ /* 0x040fe2000000001b */
[----:B------:R-:W1:Y:S01]  /*4820*/  LDS.128 R20, [R127.X4+UR5+0x1b0] ;  /* 0x0001b0057f147984 */ /* 0x000e620008004c00 */
[----:B------:R-:W-:Y:S01]  /*4830*/  FFMA R25, R53, R41, R24 ;  /* 0x0000002935197223 */ /* 0x000fe20000000018 */
[----:B------:R-:W-:Y:S01]  /*4840*/  FFMA R24, R54, R46, R29 ;  /* 0x0000002e36187223 */ /* 0x000fe2000000001d */
[C---:B------:R-:W-:Y:S01]  /*4850*/  FFMA R101, R55.reuse, R39, R26 ;  /* 0x0000002737657223 */ /* 0x040fe2000000001a */
[----:B----4-:R-:W-:Y:S01]  /*4860*/  FFMA R26, R64, R40, R107 ;  /* 0x00000028401a7223 */ /* 0x010fe2000000006b */
[----:B------:R-:W-:Y:S01]  /*4870*/  FFMA R28, R54, R42, R25 ;  /* 0x0000002a361c7223 */ /* 0x000fe20000000019 */
[----:B------:R-:W-:Y:S01]  /*4880*/  FFMA R91, R55, R47, R24 ;  /* 0x0000002f375b7223 */ /* 0x000fe20000000018 */
[C---:B------:R-:W-:Y:S01]  /*4890*/  FFMA R24, R64.reuse, R36, R105 ;  /* 0x0000002440187223 */ /* 0x040fe20000000069 */
[----:B------:R-:W-:Y:S01]  /*48a0*/  FFMA R31, R65, R41, R26 ;  /* 0x00000029411f7223 */ /* 0x000fe2000000001a */
[----:B------:R-:W-:Y:S01]  /*48b0*/  FFMA R133, R55, R43, R28 ;  /* 0x0000002b37857223 */ /* 0x000fe2000000001c */
[----:B-----5:R-:W-:Y:S01]  /*48c0*/  FFMA R28, R64, R48, R137 ;  /* 0x00000030401c7223 */ /* 0x020fe20000000089 */
[C---:B------:R-:W-:Y:S01]  /*48d0*/  FFMA R33, R65.reuse, R37, R24 ;  /* 0x0000002541217223 */ /* 0x040fe20000000018 */
[C---:B------:R-:W-:Y:S01]  /*48e0*/  FFMA R30, R66.reuse, R42, R31 ;  /* 0x0000002a421e7223 */ /* 0x040fe2000000001f */
[----:B------:R-:W2:Y:S01]  /*48f0*/  LDS.128 R24, [R127.X4+UR5+0x830] ;  /* 0x000830057f187984 */ /* 0x000ea20008004c00 */
[----:B------:R-:W-:Y:S01]  /*4900*/  FFMA R29, R65, R49, R28 ;  /* 0x00000031411d7223 */ /* 0x000fe2000000001c */
        /* <DEDUP_REMOVED lines=9> */
[----:B------:R-:W-:Y:S01]  /*49a0*/  FFMA R54, R54, R50, R53 ;  /* 0x0000003236367223 */ /* 0x000fe20000000035 */
        /* <DEDUP_REMOVED lines=10> */
[----:B------:R-:W-:Y:S01]  /*4a50*/  FFMA R52, R58, R50, R33 ;  /* 0x000000323a347223 */ /* 0x000fe20000000021 */
[C---:B------:R-:W-:Y:S01]  /*4a60*/  FFMA R87, R59.reuse, R43, R34 ;  /* 0x0000002b3b577223 */ /* 0x040fe20000000022 */
[----:B------:R-:W-:Y:S01]  /*4a70*/  FFMA R85, R59, R39, R32 ;  /* 0x000000273b557223 */ /* 0x000fe20000000020 */
[-C--:B------:R-:W-:Y:S01]  /*4a80*/  FFMA R135, R55, R51.reuse, R54 ;  /* 0x0000003337877223 */ /* 0x080fe20000000036 */
[----:B------:R-:W-:Y:S01]  /*4a90*/  FFMA R141, R59, R51, R52 ;  /* 0x000000333b8d7223 */ /* 0x000fe20000000034 */
[C---:B-1----:R-:W-:Y:S01]  /*4aa0*/  FFMA R52, R20.reuse, R48, R145 ;  /* 0x0000003014347223 */ /* 0x042fe20000000091 */
        /* <DEDUP_REMOVED lines=85> */
[-C--:B------:R-:W-:Y:S01]  /*5000*/  FFMA R96, R24, R44.reuse, R96 ;  /* 0x0000002c18607223 */ /* 0x080fe20000000060 */
        /* <DEDUP_REMOVED lines=8> */
[-C--:B------:R-:W-:Y:S01]  /*5090*/  FFMA R25, R25, R45.reuse, R96 ;  /* 0x0000002d19197223 */ /* 0x080fe20000000060 */
[C---:B------:R-:W-:Y:S01]  /*50a0*/  FFMA R24, R26.reuse, R38, R57 ;  /* 0x000000261a187223 */ /* 0x040fe20000000039 */
[C---:B------:R-:W-:Y:S01]  /*50b0*/  FFMA R90, R26.reuse, R50, R53 ;  /* 0x000000321a5a7223 */ /* 0x040fe20000000035 */
[----:B------:R-:W-:Y:S01]  /*50c0*/  FFMA R65, R65, R45, R64 ;  /* 0x0000002d41417223 */ /* 0x000fe20000000040 */
[C---:B------:R-:W-:Y:S01]  /*50d0*/  FFMA R52, R26.reuse, R42, R55 ;  /* 0x0000002a1a347223 */ /* 0x040fe20000000037 */
[-C--:B------:R-:W-:Y:S01]  /*50e0*/  FFMA R96, R26, R46.reuse, R25 ;  /* 0x0000002e1a607223 */ /* 0x080fe20000000019 */
[C---:B------:R-:W-:Y:S01]  /*50f0*/  FFMA R90, R27.reuse, R51, R90 ;  /* 0x000000331b5a7223 */ /* 0x040fe2000000005a */
[----:B------:R-:W-:Y:S01]  /*5100*/  FFMA R66, R66, R46, R65 ;  /* 0x0000002e42427223 */ /* 0x000fe20000000041 */
[C---:B------:R-:W-:Y:S01]  /*5110*/  FFMA R79, R27.reuse, R43, R52 ;  /* 0x0000002b1b4f7223 */ /* 0x040fe20000000034 */
[C---:B------:R-:W-:Y:S01]  /*5120*/  FFMA R77, R27.reuse, R39, R24 ;  /* 0x000000271b4d7223 */ /* 0x040fe20000000018 */
[-C--:B------:R-:W-:Y:S01]  /*5130*/  FFMA R96, R27, R47.reuse, R96 ;  /* 0x0000002f1b607223 */ /* 0x080fe20000000060 */
[----:B------:R-:W-:Y:S01]  /*5140*/  FFMA R139, R67, R47, R66 ;  /* 0x0000002f438b7223 */ /* 0x000fe20000000042 */
[----:B------:R-:W4:Y:S01]  /*5150*/  LDS.128 R24, [R127.X4+UR5+0x1830] ;  /* 0x001830057f187984 */ /* 0x000f220008004c00 */
[C---:B-1----:R-:W-:Y:S01]  /*5160*/  FFMA R68, R28.reuse, R36, R68 ;  /* 0x000000241c447223 */ /* 0x042fe20000000044 */
        /* <DEDUP_REMOVED lines=13> */
[----:B------:R-:W5:Y:S01]  /*5240*/  LDS.128 R56, [R127.X4+UR5+0x1930] ;  /* 0x001930057f387984 */ /* 0x000f620008004c00 */
[C---:B--2---:R-:W-:Y:S01]  /*5250*/  FFMA R86, R32.reuse, R48, R86 ;  /* 0x0000003020567223 */ /* 0x044fe20000000056 */
[C---:B------:R-:W-:Y:S01]  /*5260*/  FFMA R84, R32.reuse, R40, R84 ;  /* 0x0000002820547223 */ /* 0x040fe20000000054 */
        /* <DEDUP_REMOVED lines=9> */
[-C--:B------:R-:W-:Y:S01]  /*5300*/  FFMA R33, R33, R45.reuse, R92 ;  /* 0x0000002d21217223 */ /* 0x080fe2000000005c */
[C---:B---3--:R-:W-:Y:S01]  /*5310*/  FFMA R100, R20.reuse, R44, R100 ;  /* 0x0000002c14647223 */ /* 0x048fe20000000064 */
[C---:B------:R-:W-:Y:S01]  /*5320*/  FFMA R94, R20.reuse, R48, R94 ;  /* 0x00000030145e7223 */ /* 0x040fe2000000005e */
[C---:B------:R-:W-:Y:S01]  /*5330*/  FFMA R82, R20.reuse, R40, R82 ;  /* 0x0000002814527223 */ /* 0x040fe20000000052 */
[----:B------:R-:W-:Y:S01]  /*5340*/  FFMA R80, R20, R36, R80 ;  /* 0x0000002414507223 */ /* 0x000fe20000000050 */
        /* <DEDUP_REMOVED lines=13> */
[----:B------:R-:W2:Y:S01]  /*5420*/  LDS.128 R60, [R127.X4+UR5+0x19b0] ;  /* 0x0019b0057f3c7984 */ /* 0x000ea20008004c00 */
[C---:B------:R-:W-:Y:S01]  /*5430*/  FFMA R94, R23.reuse, R51, R94 ;  /* 0x00000033175e7223 */ /* 0x040fe2000000005e */
[C---:B------:R-:W-:Y:S01]  /*5440*/  FFMA R82, R23.reuse, R43, R82 ;  /* 0x0000002b17527223 */ /* 0x040fe20000000052 */
[C---:B------:R-:W-:Y:S01]  /*5450*/  FFMA R80, R23.reuse, R39, R80 ;  /* 0x0000002717507223 */ /* 0x040fe20000000050 */
[----:B------:R-:W-:Y:S01]  /*5460*/  FFMA R100, R23, R47, R100 ;  /* 0x0000002f17647223 */ /* 0x000fe20000000064 */
[C---:B------:R-:W-:Y:S01]  /*5470*/  FFMA R108, R24.reuse, R44, R108 ;  /* 0x0000002c186c7223 */ /* 0x040fe2000000006c */
[-C--:B------:R-:W-:Y:S01]  /*5480*/  FFMA R102, R24, R36.reuse, R102 ;  /* 0x0000002418667223 */ /* 0x080fe20000000066 */
[C---:B------:R-:W-:Y:S01]  /*5490*/  FFMA R21, R25.reuse, R49, R106 ;  /* 0x0000003119157223 */ /* 0x040fe2000000006a */
[C---:B------:R-:W-:Y:S01]  /*54a0*/  FFMA R23, R25.reuse, R41, R104 ;  /* 0x0000002919177223 */ /* 0x040fe20000000068 */
[C---:B-1----:R-:W-:Y:S01]  /*54b0*/  FFMA R110, R64.reuse, R36, R110 ;  /* 0x00000024406e7223 */ /* 0x042fe2000000006e */
[----:B------:R-:W-:Y:S01]  /*54c0*/  FFMA R136, R64, R40, R136 ;  /* 0x0000002840887223 */ /* 0x000fe20000000088 */
[C---:B------:R-:W-:Y:S01]  /*54d0*/  FFMA R29, R25.reuse, R45, R108 ;  /* 0x0000002d191d7223 */ /* 0x040fe2000000006c */
[-C--:B------:R-:W-:Y:S01]  /*54e0*/  FFMA R25, R25, R37.reuse, R102 ;  /* 0x0000002519197223 */ /* 0x080fe20000000066 */
[C---:B------:R-:W-:Y:S01]  /*54f0*/  FFMA R106, R26.reuse, R50, R21 ;  /* 0x000000321a6a7223 */ /* 0x040fe20000000015 */
[----:B------:R-:W-:Y:S01]  /*5500*/  FFMA R104, R26, R42, R23 ;  /* 0x0000002a1a687223 */ /* 0x000fe20000000017 */
[----:B------:R-:W-:Y:S01]  /*5510*/  FFMA R140, R64, R44, R140 ;  /* 0x0000002c408c7223 */ /* 0x000fe2000000008c */
[C---:B------:R-:W-:Y:S01]  /*5520*/  FFMA R23, R65.reuse, R37, R110 ;  /* 0x0000002541177223 */ /* 0x040fe2000000006e */
[C---:B------:R-:W-:Y:S01]  /*5530*/  FFMA R21, R65.reuse, R41, R136 ;  /* 0x0000002941157223 */ /* 0x040fe20000000088 */
[-C--:B------:R-:W-:Y:S01]  /*5540*/  FFMA R102, R26, R38.reuse, R25 ;  /* 0x000000261a667223 */ /* 0x080fe20000000019 */
[----:B------:R-:W-:Y:S01]  /*5550*/  FFMA R25, R65, R45, R140 ;  /* 0x0000002d41197223 */ /* 0x000fe2000000008c */
[----:B------:R-:W-:Y:S01]  /*5560*/  FFMA R78, R34, R38, R53 ;  /* 0x00000026224e7223 */ /* 0x000fe20000000035 */
[----:B------:R-:W-:Y:S01]  /*5570*/  FFMA R108, R26, R46, R29 ;  /* 0x0000002e1a6c7223 */ /* 0x000fe2000000001d */
[----:B------:R-:W-:Y:S01]  /*5580*/  FFMA R138, R64, R48, R138 ;  /* 0x00000030408a7223 */ /* 0x000fe2000000008a */
[C---:B------:R-:W-:Y:S01]  /*5590*/  FFMA R110, R66.reuse, R38, R23 ;  /* 0x00000026426e7223 */ /* 0x040fe20000000017 */
[C---:B------:R-:W-:Y:S01]  /*55a0*/  FFMA R136, R66.reuse, R42, R21 ;  /* 0x0000002a42887223 */ /* 0x040fe20000000015 */
[----:B------:R-:W-:Y:S01]  /*55b0*/  LDS.128 R52, [R127.X4+UR5+0x40] ;  /* 0x000040057f347984 */ /* 0x000fe20008004c00 */
[C---:B------:R-:W-:Y:S01]  /*55c0*/  FFMA R106, R27.reuse, R51, R106 ;  /* 0x000000331b6a7223 */ /* 0x040fe2000000006a */
[C---:B------:R-:W-:Y:S01]  /*55d0*/  FFMA R104, R27.reuse, R43, R104 ;  /* 0x0000002b1b687223 */ /* 0x040fe20000000068 */
[C---:B------:R-:W-:Y:S01]  /*55e0*/  FFMA R102, R27.reuse, R39, R102 ;  /* 0x000000271b667223 */ /* 0x040fe20000000066 */
[----:B------:R-:W-:Y:S01]  /*55f0*/  LDS.128 R20, [R131+0xc0] ;  /* 0x0000c00083147984 */ /* 0x000fe20000000c00 */
[----:B------:R-:W-:Y:S01]  /*5600*/  FFMA R108, R27, R47, R108 ;  /* 0x0000002f1b6c7223 */ /* 0x000fe2000000006c */
[----:B------:R-:W-:Y:S01]  /*5610*/  FFMA R65, R65, R49, R138 ;  /* 0x0000003141417223 */ /* 0x000fe2000000008a */
[----:B------:R-:W-:Y:S01]  /*5620*/  FFMA R140, R66, R46, R25 ;  /* 0x0000002e428c7223 */ /* 0x000fe20000000019 */
[----:B------:R-:W1:Y:S01]  /*5630*/  LDS.128 R28, [R131+0x40] ;  /* 0x00004000831c7984 */ /* 0x000e620000000c00 */
[----:B-----5:R-:W-:Y:S01]  /*5640*/  FFMA R64, R56, R36, R81 ;  /* 0x0000002438407223 */ /* 0x020fe20000000051 */
[----:B------:R-:W-:Y:S01]  /*5650*/  FFMA R138, R66, R50, R65 ;  /* 0x00000032428a7223 */ /* 0x000fe20000000041 */
[C---:B------:R-:W-:Y:S01]  /*5660*/  FFMA R66, R56.reuse, R40, R83 ;  /* 0x0000002838427223 */ /* 0x040fe20000000053 */
[----:B------:R-:W3:Y:S01]  /*5670*/  LDS.128 R24, [R131+0x140] ;  /* 0x0001400083187984 */ /* 0x000ee20000000c00 */
[C---:B------:R-:W-:Y:S01]  /*5680*/  FFMA R142, R56.reuse, R48, R97 ;  /* 0x00000030388e7223 */ /* 0x040fe20000000061 */
[C---:B------:R-:W-:Y:S01]  /*5690*/  FFMA R138, R67.reuse, R51, R138 ;  /* 0x00000033438a7223 */ /* 0x040fe2000000008a */
[C---:B------:R-:W-:Y:S01]  /*56a0*/  FFMA R136, R67.reuse, R43, R136 ;  /* 0x0000002b43887223 */ /* 0x040fe20000000088 */
[C---:B------:R-:W-:Y:S01]  /*56b0*/  FFMA R110, R67.reuse, R39, R110 ;  /* 0x00000027436e7223 */ /* 0x040fe2000000006e */
        /* <DEDUP_REMOVED lines=33> */
[----:B------:R-:W-:Y:S01]  /*58d0*/  FFMA R38, R52, R20, R101 ;  /* 0x0000001434267223 */ /* 0x000fe20000000065 */
[----:B------:R-:W-:Y:S01]  /*58e0*/  FFMA R46, R62, R46, R45 ;  /* 0x0000002e3e2e7223 */ /* 0x000fe2000000002d */
[----:B------:R-:W-:Y:S01]  /*58f0*/  FFMA R75, R63, R43, R42 ;  /* 0x0000002b3f4b7223 */ /* 0x000fe2000000002a */
[----:B---3--:R-:W-:Y:S01]  /*5900*/  FFMA R40, R52, R24, R133 ;  /* 0x0000001834287223 */ /* 0x008fe20000000085 */
[C---:B------:R-:W-:Y:S01]  /*5910*/  FFMA R43, R53.reuse, R21, R38 ;  /* 0x00000015352b7223 */ /* 0x040fe20000000026 */
[C---:B------:R-:W-:Y:S01]  /*5920*/  FFMA R45, R53.reuse, R29, R36 ;  /* 0x0000001d352d7223 */ /* 0x040fe20000000024 */
[----:B------:R-:W-:Y:S01]  /*5930*/  FFMA R50, R62, R50, R49 ;  /* 0x000000323e327223 */ /* 0x000fe20000000031 */
[----:B------:R-:W1:Y:S01]  /*5940*/  LDS.128 R36, [R127.X4+UR5+0x1c0] ;  /* 0x0001c0057f247984 */ /* 0x000e620008004c00 */
[----:B------:R-:W-:Y:S01]  /*5950*/  FFMA R41, R53, R25, R40 ;  /* 0x0000001935297223 */ /* 0x000fe20000000028 */
[C---:B------:R-:W-:Y:S01]  /*5960*/  FFMA R42, R54.reuse, R22, R43 ;  /* 0x00000016362a7223 */ /* 0x040fe2000000002b */
[C---:B------:R-:W-:Y:S01]  /*5970*/  FFMA R40, R54.reuse, R30, R45 ;  /* 0x0000001e36287223 */ /* 0x040fe2000000002d */
[----:B------:R-:W-:Y:S01]  /*5980*/  FFMA R103, R63, R47, R46 ;  /* 0x0000002f3f677223 */ /* 0x000fe2000000002e */
[----:B------:R-:W-:Y:S01]  /*5990*/  FFMA R44, R54, R26, R41 ;  /* 0x0000001a362c7223 */ /* 0x000fe20000000029 */
[C---:B------:R-:W-:Y:S01]  /*59a0*/  FFMA R101, R55.reuse, R23, R42 ;  /* 0x0000001737657223 */ /* 0x040fe2000000002a */
[C---:B------:R-:W-:Y:S01]  /*59b0*/  FFMA R91, R55.reuse, R31, R40 ;  /* 0x0000001f375b7223 */ /* 0x040fe20000000028 */
[C---:B----4-:R-:W-:Y:S01]  /*59c0*/  FFMA R42, R64.reuse, R24, R107 ;  /* 0x00000018402a7223 */ /* 0x050fe2000000006b */
[C---:B------:R-:W-:Y:S01]  /*59d0*/  FFMA R40, R64.reuse, R20, R105 ;  /* 0x0000001440287223 */ /* 0x040fe20000000069 */
[----:B------:R-:W-:Y:S01]  /*59e0*/  FFMA R133, R55, R27, R44 ;  /* 0x0000001b37857223 */ /* 0x000fe2000000002c */
[-C--:B-----5:R-:W-:Y:S01]  /*59f0*/  FFMA R44, R64, R32.reuse, R137 ;  /* 0x00000020402c7223 */ /* 0x0a0fe20000000089 */
[C---:B------:R-:W-:Y:S01]  /*5a00*/  FFMA R47, R65.reuse, R25, R42 ;  /* 0x00000019412f7223 */ /* 0x040fe2000000002a */
[C---:B------:R-:W-:Y:S01]  /*5a10*/  FFMA R49, R65.reuse, R21, R40 ;  /* 0x0000001541317223 */ /* 0x040fe20000000028 */
[----:B------:R-:W-:Y:S01]  /*5a20*/  FFMA R52, R52, R32, R135 ;  /* 0x0000002034347223 */ /* 0x000fe20000000087 */
[----:B------:R-:W3:Y:S01]  /*5a30*/  LDS.128 R40, [R127.X4+UR5+0x840] ;  /* 0x000840057f287984 */ /* 0x000ee20008004c00 */
[-C--:B------:R-:W-:Y:S01]  /*5a40*/  FFMA R45, R65, R33.reuse, R44 ;  /* 0x00000021412d7223 */ /* 0x080fe2000000002c */
[C---:B------:R-:W-:Y:S01]  /*5a50*/  FFMA R46, R66.reuse, R26, R47 ;  /* 0x0000001a422e7223 */ /* 0x040fe2000000002f */
[C---:B------:R-:W-:Y:S01]  /*5a60*/  FFMA R44, R66.reuse, R22, R49 ;  /* 0x00000016422c7223 */ /* 0x040fe20000000031 */
[----:B------:R-:W-:Y:S01]  /*5a70*/  FFMA R53, R53, R33, R52 ;  /* 0x0000002135357223 */ /* 0x000fe20000000034 */
[----:B------:R-:W-:Y:S01]  /*5a80*/  FFMA R48, R66, R34, R45 ;  /* 0x0000002242307223 */ /* 0x000fe2000000002d */
[C---:B------:R-:W-:Y:S01]  /*5a90*/  FFMA R107, R67.reuse, R27, R46 ;  /* 0x0000001b436b7223 */ /* 0x040fe2000000002e */
[----:B------:R-:W-:Y:S01]  /*5aa0*/  FFMA R105, R67, R23, R44 ;  /* 0x0000001743697223 */ /* 0x000fe2000000002c */
[C---:B--2---:R-:W-:Y:S01]  /*5ab0*/  FFMA R46, R56.reuse, R24, R87 ;  /* 0x00000018382e7223 */ /* 0x044fe20000000057 */
        /* <DEDUP_REMOVED lines=13> */
[----:B------:R-:W-:Y:S01]  /*5b90*/  FFMA R52, R58, R34, R49 ;  /* 0x000000223a347223 */ /* 0x000fe20000000031 */
[C---:B------:R-:W-:Y:S01]  /*5ba0*/  FFMA R87, R59.reuse, R27, R50 ;  /* 0x0000001b3b577223 */ /* 0x040fe20000000032 */
[C---:B------:R-:W-:Y:S01]  /*5bb0*/  FFMA R85, R59.reuse, R23, R48 ;  /* 0x000000173b557223 */ /* 0x040fe20000000030 */
[C---:B-1----:R-:W-:Y:S01]  /*5bc0*/  FFMA R50, R36.reuse, R24, R111 ;  /* 0x0000001824327223 */ /* 0x042fe2000000006f */
[-C--:B------:R-:W-:Y:S01]  /*5bd0*/  FFMA R141, R59, R35.reuse, R52 ;  /* 0x000000233b8d7223 */ /* 0x080fe20000000034 */
        /* <DEDUP_REMOVED lines=82> */
[C---:B--2---:R-:W-:Y:S01]  /*6100*/  FFMA R38, R40.reuse, R24, R79 ;  /* 0x0000001828267223 */ /* 0x044fe2000000004f */
[C---:B------:R-:W-:Y:S01]  /*6110*/  FFMA R36, R40.reuse, R20, R77 ;  /* 0x0000001428247223 */ /* 0x040fe2000000004d */
[----:B------:R-:W2:Y:S01]  /*6120*/  LDS.128 R48, [R127.X4+UR5+0x1140] ;  /* 0x001140057f307984 */ /* 0x000ea20008004c00 */
[C---:B------:R-:W-:Y:S01]  /*6130*/  FFMA R74, R39.reuse, R35, R74 ;  /* 0x00000023274a7223 */ /* 0x040fe2000000004a */
[C---:B------:R-:W-:Y:S01]  /*6140*/  FFMA R72, R39.reuse, R27, R72 ;  /* 0x0000001b27487223 */ /* 0x040fe20000000048 */
[----:B------:R-:W-:Y:S01]  /*6150*/  FFMA R88, R39, R31, R88 ;  /* 0x0000001f27587223 */ /* 0x000fe20000000058 */
[C---:B------:R-:W-:Y:S01]  /*6160*/  FFMA R55, R41.reuse, R25, R38 ;  /* 0x0000001929377223 */ /* 0x040fe20000000026 */
[C---:B------:R-:W-:Y:S01]  /*6170*/  FFMA R57, R41.reuse, R21, R36 ;  /* 0x0000001529397223 */ /* 0x040fe20000000024 */
[C---:B------:R-:W-:Y:S01]  /*6180*/  FFMA R90, R40.reuse, R32, R90 ;  /* 0x00000020285a7223 */ /* 0x040fe2000000005a */
[----:B------:R-:W3:Y:S01]  /*6190*/  LDS.128 R36, [R127.X4+UR5+0x11c0] ;  /* 0x0011c0057f247984 */ /* 0x000ee20008004c00 */
[-C--:B------:R-:W-:Y:S01]  /*61a0*/  FFMA R96, R40, R28.reuse, R96 ;  /* 0x0000001c28607223 */ /* 0x080fe20000000060 */
[----:B------:R-:W-:Y:S01]  /*61b0*/  FFMA R64, R64, R28, R139 ;  /* 0x0000001c40407223 */ /* 0x000fe2000000008b */
[C---:B------:R-:W-:Y:S01]  /*61c0*/  FFMA R53, R41.reuse, R33, R90 ;  /* 0x0000002129357223 */ /* 0x040fe2000000005a */
[C---:B------:R-:W-:Y:S01]  /*61d0*/  FFMA R40, R42.reuse, R22, R57 ;  /* 0x000000162a287223 */ /* 0x040fe20000000039 */
[-C--:B------:R-:W-:Y:S01]  /*61e0*/  FFMA R41, R41, R29.reuse, R96 ;  /* 0x0000001d29297223 */ /* 0x080fe20000000060 */
        /* <DEDUP_REMOVED lines=8> */
[C---:B-1----:R-:W-:Y:S01]  /*6270*/  FFMA R76, R44.reuse, R32, R76 ;  /* 0x000000202c4c7223 */ /* 0x042fe2000000004c */
[C---:B------:R-:W-:Y:S01]  /*6280*/  FFMA R70, R44.reuse, R24, R70 ;  /* 0x000000182c467223 */ /* 0x040fe20000000046 */
[----:B------:R-:W-:Y:S01]  /*6290*/  FFMA R68, R44, R20, R68 ;  /* 0x000000142c447223 */ /* 0x000fe20000000044 */
[----:B------:R-:W-:Y:S01]  /*62a0*/  FFMA R66, R66, R30, R65 ;  /* 0x0000001e42427223 */ /* 0x000fe20000000041 */
[----:B------:R-:W-:Y:S01]  /*62b0*/  FFMA R98, R44, R28, R98 ;  /* 0x0000001c2c627223 */ /* 0x000fe20000000062 */
[----:B------:R-:W1:Y:S01]  /*62c0*/  LDS.128 R40, [R127.X4+UR5+0x1840] ;  /* 0x001840057f287984 */ /* 0x000e620008004c00 */
[C---:B------:R-:W-:Y:S01]  /*62d0*/  FFMA R53, R45.reuse, R33, R76 ;  /* 0x000000212d357223 */ /* 0x040fe2000000004c */
[C---:B------:R-:W-:Y:S01]  /*62e0*/  FFMA R55, R45.reuse, R25, R70 ;  /* 0x000000192d377223 */ /* 0x040fe20000000046 */
[C---:B------:R-:W-:Y:S01]  /*62f0*/  FFMA R57, R45.reuse, R21, R68 ;  /* 0x000000152d397223 */ /* 0x040fe20000000044 */
[----:B------:R-:W-:Y:S01]  /*6300*/  FFMA R45, R45, R29, R98 ;  /* 0x0000001d2d2d7223 */ /* 0x000fe20000000062 */
[----:B------:R-:W-:Y:S01]  /*6310*/  FFMA R139, R67, R31, R66 ;  /* 0x0000001f438b7223 */ /* 0x000fe20000000042 */
[C---:B------:R-:W-:Y:S01]  /*6320*/  FFMA R76, R46.reuse, R34, R53 ;  /* 0x000000222e4c7223 */ /* 0x040fe20000000035 */
[----:B------:R-:W4:Y:S01]  /*6330*/  LDS.128 R64, [R127.X4+UR5+0x18c0] ;  /* 0x0018c0057f407984 */ /* 0x000f220008004c00 */
        /* <DEDUP_REMOVED lines=8> */
[----:B------:R-:W-:Y:S01]  /*63c0*/  FFMA R98, R47, R31, R98 ;  /* 0x0000001f2f627223 */ /* 0x000fe20000000062 */
[C---:B------:R-:W-:Y:S01]  /*63d0*/  FFMA R78, R48.reuse, R20, R78 ;  /* 0x00000014304e7223 */ /* 0x040fe2000000004e */
[C---:B------:R-:W-:Y:S01]  /*63e0*/  FFMA R45, R49.reuse, R33, R86 ;  /* 0x00000021312d7223 */ /* 0x040fe20000000056 */
[----:B------:R-:W-:Y:S01]  /*63f0*/  FFMA R47, R49, R25, R84 ;  /* 0x00000019312f7223 */ /* 0x000fe20000000054 */
[----:B------:R-:W-:Y:S01]  /*6400*/  FFMA R92, R48, R28, R92 ;  /* 0x0000001c305c7223 */ /* 0x000fe2000000005c */
[C---:B---3--:R-:W-:Y:S01]  /*6410*/  FFMA R94, R36.reuse, R32, R94 ;  /* 0x00000020245e7223 */ /* 0x048fe2000000005e */
[----:B------:R-:W-:Y:S01]  /*6420*/  FFMA R82, R36, R24, R82 ;  /* 0x0000001824527223 */ /* 0x000fe20000000052 */
[C---:B------:R-:W-:Y:S01]  /*6430*/  FFMA R86, R50.reuse, R34, R45 ;  /* 0x0000002232567223 */ /* 0x040fe2000000002d */
[----:B------:R-:W-:Y:S01]  /*6440*/  FFMA R84, R50, R26, R47 ;  /* 0x0000001a32547223 */ /* 0x000fe2000000002f */
[C---:B------:R-:W-:Y:S01]  /*6450*/  FFMA R45, R37.reuse, R33, R94 ;  /* 0x00000021252d7223 */ /* 0x040fe2000000005e */
[----:B------:R-:W-:Y:S01]  /*6460*/  FFMA R47, R37, R25, R82 ;  /* 0x00000019252f7223 */ /* 0x000fe20000000052 */
[C---:B------:R-:W-:Y:S01]  /*6470*/  FFMA R53, R49.reuse, R21, R78 ;  /* 0x0000001531357223 */ /* 0x040fe2000000004e */
[-C--:B------:R-:W-:Y:S01]  /*6480*/  FFMA R49, R49, R29.reuse, R92 ;  /* 0x0000001d31317223 */ /* 0x080fe2000000005c */
[C---:B------:R-:W-:Y:S01]  /*6490*/  FFMA R94, R38.reuse, R34, R45 ;  /* 0x00000022265e7223 */ /* 0x040fe2000000002d */
[----:B------:R-:W-:Y:S01]  /*64a0*/  FFMA R82, R38, R26, R47 ;  /* 0x0000001a26527223 */ /* 0x000fe2000000002f */
[C---:B------:R-:W-:Y:S01]  /*64b0*/  FFMA R100, R36.reuse, R28, R100 ;  /* 0x0000001c24647223 */ /* 0x040fe20000000064 */
[----:B------:R-:W2:Y:S01]  /*64c0*/  LDS.128 R44, [R127.X4+UR5+0x1940] ;  /* 0x001940057f2c7984 */ /* 0x000ea20008004c00 */
[----:B------:R-:W-:Y:S01]  /*64d0*/  FFMA R80, R36, R20, R80 ;  /* 0x0000001424507223 */ /* 0x000fe20000000050 */
[-C--:B------:R-:W-:Y:S01]  /*64e0*/  FFMA R92, R50, R30.reuse, R49 ;  /* 0x0000001e325c7223 */ /* 0x080fe20000000031 */
[----:B------:R-:W-:Y:S01]  /*64f0*/  FFMA R49, R37, R29, R100 ;  /* 0x0000001d25317223 */ /* 0x000fe20000000064 */
[----:B------:R-:W-:Y:S01]  /*6500*/  FFMA R94, R39, R35, R94 ;  /* 0x00000023275e7223 */ /* 0x000fe2000000005e */
[----:B------:R-:W-:Y:S01]  /*6510*/  FFMA R37, R37, R21, R80 ;  /* 0x0000001525257223 */ /* 0x000fe20000000050 */
[C---:B------:R-:W-:Y:S01]  /*6520*/  FFMA R82, R39.reuse, R27, R82 ;  /* 0x0000001b27527223 */ /* 0x040fe20000000052 */
[----:B------:R-:W-:Y:S01]  /*6530*/  FFMA R100, R38, R30, R49 ;  /* 0x0000001e26647223 */ /* 0x000fe20000000031 */
[----:B-1----:R-:W-:Y:S01]  /*6540*/  FFMA R108, R40, R28, R108 ;  /* 0x0000001c286c7223 */ /* 0x002fe2000000006c */
[----:B------:R-:W-:Y:S01]  /*6550*/  FFMA R80, R38, R22, R37 ;  /* 0x0000001626507223 */ /* 0x000fe20000000025 */
[C---:B------:R-:W-:Y:S01]  /*6560*/  FFMA R106, R40.reuse, R32, R106 ;  /* 0x00000020286a7223 */ /* 0x040fe2000000006a */
[C---:B------:R-:W-:Y:S01]  /*6570*/  FFMA R104, R40.reuse, R24, R104 ;  /* 0x0000001828687223 */ /* 0x040fe20000000068 */
[----:B------:R-:W-:Y:S01]  /*6580*/  FFMA R102, R40, R20, R102 ;  /* 0x0000001428667223 */ /* 0x000fe20000000066 */
[C---:B------:R-:W-:Y:S01]  /*6590*/  FFMA R80, R39.reuse, R23, R80 ;  /* 0x0000001727507223 */ /* 0x040fe20000000050 */
[----:B------:R-:W-:Y:S01]  /*65a0*/  FFMA R100, R39, R31, R100 ;  /* 0x0000001f27647223 */ /* 0x000fe20000000064 */
[----:B------:R-:W1:Y:S01]  /*65b0*/  LDS.128 R60, [R127.X4+UR5+0x19c0] ;  /* 0x0019c0057f3c7984 */ /* 0x000e620008004c00 */
        /* <DEDUP_REMOVED lines=27> */
[----:B------:R-:W-:Y:S01]  /*6770*/  LDS.128 R40, [R127.X4+UR5+0x50] ;  /* 0x000050057f287984 */ /* 0x000fe20008004c00 */
[----:B------:R-:W-:Y:S01]  /*6780*/  FFMA R65, R65, R33, R138 ;  /* 0x0000002141417223 */ /* 0x000fe2000000008a */
[C---:B--2---:R-:W-:Y:S01]  /*6790*/  FFMA R64, R44.reuse, R20, R81 ;  /* 0x000000142c407223 */ /* 0x044fe20000000051 */
[----:B------:R-:W-:Y:S01]  /*67a0*/  FFMA R142, R44, R32, R97 ;  /* 0x000000202c8e7223 */ /* 0x000fe20000000061 */
[----:B------:R-:W2:Y:S01]  /*67b0*/  LDS.128 R36, [R131+0x50] ;  /* 0x0000500083247984 */ /* 0x000ea20000000c00 */
[----:B------:R-:W-:Y:S01]  /*67c0*/  FFMA R138, R66, R34, R65 ;  /* 0x00000022428a7223 */ /* 0x000fe20000000041 */
[C---:B------:R-:W-:Y:S01]  /*67d0*/  FFMA R66, R44.reuse, R24, R83 ;  /* 0x000000182c427223 */ /* 0x040fe20000000053 */
[C---:B------:R-:W-:Y:S01]  /*67e0*/  FFMA R136, R67.reuse, R27, R136 ;  /* 0x0000001b43887223 */ /* 0x040fe20000000088 */
[----:B------:R-:W3:Y:S01]  /*67f0*/  LDS.128 R48, [R131+0xd0] ;  /* 0x0000d00083307984 */ /* 0x000ee20000000c00 */
[C---:B------:R-:W-:Y:S01]  /*6800*/  FFMA R138, R67.reuse, R35, R138 ;  /* 0x00000023438a7223 */ /* 0x040fe2000000008a */
[C---:B------:R-:W-:Y:S01]  /*6810*/  FFMA R110, R67.reuse, R23, R110 ;  /* 0x00000017436e7223 */ /* 0x040fe2000000006e */
[----:B------:R-:W-:Y:S01]  /*6820*/  FFMA R140, R67, R31, R140 ;  /* 0x0000001f438c7223 */ /* 0x000fe2000000008c */
[----:B------:R-:W4:Y:S01]  /*6830*/  LDS.128 R52, [R131+0x150] ;  /* 0x0001500083347984 */ /* 0x000f220000000c00 */
[C---:B------:R-:W-:Y:S01]  /*6840*/  FFMA R83, R45.reuse, R25, R66 ;  /* 0x000000192d537223 */ /* 0x040fe20000000042 */
[----:B------:R-:W-:Y:S01]  /*6850*/  FFMA R97, R45, R21, R64 ;  /* 0x000000152d617223 */ /* 0x000fe20000000040 */
[----:B------:R-:W-:Y:S01]  /*6860*/  FFMA R44, R44, R28, R99 ;  /* 0x0000001c2c2c7223 */ /* 0x000fe20000000063 */
[----:B------:R-:W5:Y:S01]  /*6870*/  LDS.128 R64, [R127.X4+UR5+0xd0] ;  /* 0x0000d0057f407984 */ /* 0x000f620008004c00 */
[----:B------:R-:W-:Y:S01]  /*6880*/  FFMA R143, R59, R31, R58 ;  /* 0x0000001f3b8f7223 */ /* 0x000fe2000000003a */
[C---:B------:R-:W-:Y:S01]  /*6890*/  FFMA R81, R45.reuse, R33, R142 ;  /* 0x000000212d517223 */ /* 0x040fe2000000008e */
[----:B------:R-:W-:Y:S01]  /*68a0*/  FFMA R45, R45, R29, R44 ;  /* 0x0000001d2d2d7223 */ /* 0x000fe2000000002c */
[----:B------:R-:W5:Y:S01]  /*68b0*/  LDS.128 R56, [R131+0x1d0] ;  /* 0x0001d00083387984 */ /* 0x000f620000000c00 */
        /* <DEDUP_REMOVED lines=25> */
[----:B------:R-:W-:Y:S01]  /*6a50*/  FFMA R73, R63, R35, R34 ;  /* 0x000000233f497223 */ /* 0x000fe20000000022 */
[C---:B---3--:R-:W-:Y:S01]  /*6a60*/  FFMA R22, R40.reuse, R48, R101 ;  /* 0x0000003028167223 */ /* 0x048fe20000000065 */
[C---:B------:R-:W-:Y:S01]  /*6a70*/  FFMA R29, R41.reuse, R37, R20 ;  /* 0x00000025291d7223 */ /* 0x040fe20000000014 */
[----:B------:R-:W-:Y:S01]  /*6a80*/  LDS.128 R60, [R127.X4+UR5+0x19d0] ;  /* 0x0019d0057f3c7984 */ /* 0x000fe20008004c00 */
[----:B----4-:R-:W-:Y:S01]  /*6a90*/  FFMA R24, R40, R52, R133 ;  /* 0x0000003428187223 */ /* 0x010fe20000000085 */
[----:B------:R-:W-:-:S02]  /*6aa0*/  FFMA R27, R41, R49, R22 ;  /* 0x00000031291b7223 */ /* 0x000fc40000000016 */
[----:B------:R-:W2:Y:S01]  /*6ab0*/  LDS.128 R20, [R127.X4+UR5+0x1d0] ;  /* 0x0001d0057f147984 */ /* 0x000ea20008004c00 */
[----:B------:R-:W-:Y:S01]  /*6ac0*/  FFMA R25, R41, R53, R24 ;  /* 0x0000003529197223 */ /* 0x000fe20000000018 */
[C---:B------:R-:W-:Y:S01]  /*6ad0*/  FFMA R24, R42.reuse, R38, R29 ;  /* 0x000000262a187223 */ /* 0x040fe2000000001d */
[C---:B------:R-:W-:Y:S02]  /*6ae0*/  FFMA R26, R42.reuse, R50, R27 ;  /* 0x000000322a1a7223 */ /* 0x040fe4000000001b */
[----:B------:R-:W-:Y:S01]  /*6af0*/  FFMA R28, R42, R54, R25 ;  /* 0x000000362a1c7223 */ /* 0x000fe20000000019 */
[C---:B------:R-:W-:Y:S01]  /*6b00*/  FFMA R91, R43.reuse, R39, R24 ;  /* 0x000000272b5b7223 */ /* 0x040fe20000000018 */
[C---:B------:R-:W-:Y:S01]  /*6b10*/  FFMA R101, R43.reuse, R51, R26 ;  /* 0x000000332b657223 */ /* 0x040fe2000000001a */
[C---:B-----5:R-:W-:Y:S01]  /*6b20*/  FFMA R26, R64.reuse, R52, R107 ;  /* 0x00000034401a7223 */ /* 0x060fe2000000006b */
[C---:B------:R-:W-:Y:S01]  /*6b30*/  FFMA R24, R64.reuse, R48, R105 ;  /* 0x0000003040187223 */ /* 0x040fe20000000069 */
[----:B------:R-:W-:Y:S01]  /*6b40*/  FFMA R133, R43, R55, R28 ;  /* 0x000000372b857223 */ /* 0x000fe2000000001c */
[-C--:B------:R-:W-:Y:S01]  /*6b50*/  FFMA R28, R64, R56.reuse, R137 ;  /* 0x00000038401c7223 */ /* 0x080fe20000000089 */
        /* <DEDUP_REMOVED lines=10> */
[C---:B------:R-:W-:Y:S01]  /*6c00*/  FFMA R105, R67.reuse, R51, R28 ;  /* 0x0000003343697223 */ /* 0x040fe2000000001c */
[C---:B-1----:R-:W-:Y:S01]  /*6c10*/  FFMA R30, R44.reuse, R52, R87 ;  /* 0x000000342c1e7223 */ /* 0x042fe20000000057 */
        /* <DEDUP_REMOVED lines=79> */
[----:B------:R-:W2:Y:S01]  /*7110*/  LDS.128 R28, [R127.X4+UR5+0x10d0] ;  /* 0x0010d0057f1c7984 */ /* 0x000ea20008004c00 */
        /* <DEDUP_REMOVED lines=19> */
[C---:B-1----:R-:W-:Y:S01]  /*7250*/  FFMA R22, R24.reuse, R52, R79 ;  /* 0x0000003418167223 */ /* 0x042fe2000000004f */
[C---:B------:R-:W-:Y:S01]  /*7260*/  FFMA R20, R24.reuse, R48, R77 ;  /* 0x0000003018147223 */ /* 0x040fe2000000004d */
[----:B------:R-:W1:Y:S01]  /*7270*/  LDS.128 R32, [R127.X4+UR5+0x1150] ;  /* 0x001150057f207984 */ /* 0x000e620008004c00 */
        /* <DEDUP_REMOVED lines=20> */
[C---:B--2---:R-:W-:Y:S01]  /*73c0*/  FFMA R76, R28.reuse, R56, R76 ;  /* 0x000000381c4c7223 */ /* 0x044fe2000000004c */
[C---:B------:R-:W-:Y:S01]  /*73d0*/  FFMA R70, R28.reuse, R52, R70 ;  /* 0x000000341c467223 */ /* 0x040fe20000000046 */
[----:B------:R-:W-:Y:S01]  /*73e0*/  FFMA R68, R28, R48, R68 ;  /* 0x000000301c447223 */ /* 0x000fe20000000044 */
[----:B------:R-:W-:Y:S01]  /*73f0*/  FFMA R66, R66, R38, R65 ;  /* 0x0000002642427223 */ /* 0x000fe20000000041 */
        /* <DEDUP_REMOVED lines=15> */
[C---:B-1----:R-:W-:Y:S01]  /*74f0*/  FFMA R86, R32.reuse, R56, R86 ;  /* 0x0000003820567223 */ /* 0x042fe20000000056 */
        /* <DEDUP_REMOVED lines=17> */
[----:B------:R-:W1:Y:S01]  /*7610*/  LDS.128 R28, [R127.X4+UR5+0x1950] ;  /* 0x001950057f1c7984 */ /* 0x000e620008004c00 */
[----:B------:R-:W-:Y:S01]  /*7620*/  FFMA R80, R20, R48, R80 ;  /* 0x0000003014507223 */ /* 0x000fe20000000050 */
[-C--:B------:R-:W-:Y:S01]  /*7630*/  FFMA R92, R34, R38.reuse, R33 ;  /* 0x00000026225c7223 */ /* 0x080fe20000000021 */
[----:B------:R-:W-:Y:S01]  /*7640*/  FFMA R33, R21, R37, R100 ;  /* 0x0000002515217223 */ /* 0x000fe20000000064 */
[----:B------:R-:W-:Y:S01]  /*7650*/  FFMA R94, R23, R59, R94 ;  /* 0x0000003b175e7223 */ /* 0x000fe2000000005e */
[----:B------:R-:W-:Y:S01]  /*7660*/  FFMA R21, R21, R49, R80 ;  /* 0x0000003115157223 */ /* 0x000fe20000000050 */
[C---:B------:R-:W-:Y:S01]  /*7670*/  FFMA R82, R23.reuse, R55, R82 ;  /* 0x0000003717527223 */ /* 0x040fe20000000052 */
[----:B------:R-:W-:Y:S01]  /*7680*/  FFMA R100, R22, R38, R33 ;  /* 0x0000002616647223 */ /* 0x000fe20000000021 */
[----:B--2---:R-:W-:Y:S01]  /*7690*/  FFMA R108, R24, R36, R108 ;  /* 0x00000024186c7223 */ /* 0x004fe2000000006c */
        /* <DEDUP_REMOVED lines=30> */
[C---:B------:R-:W-:Y:S01]  /*7880*/  FFMA R140, R66.reuse, R38, R25 ;  /* 0x00000026428c7223 */ /* 0x040fe20000000019 */
[C---:B------:R-:W-:Y:S01]  /*7890*/  FFMA R110, R66.reuse, R50, R23 ;  /* 0x00000032426e7223 */ /* 0x040fe20000000017 */
[----:B------:R-:W-:Y:S01]  /*78a0*/  FFMA R136, R66, R54, R21 ;  /* 0x0000003642887223 */ /* 0x000fe20000000015 */
[----:B------:R-:W-:Y:S01]  /*78b0*/  FFMA R143, R47, R39, R46 ;  /* 0x000000272f8f7223 */ /* 0x000fe2000000002e */
[----:B------:R-:W-:Y:S01]  /*78c0*/  LDS.128 R20, [R127.X4+UR5+0x60] ;  /* 0x000060057f147984 */ /* 0x000fe20008004c00 */
[----:B------:R-:W-:Y:S01]  /*78d0*/  FFMA R65, R65, R57, R138 ;  /* 0x0000003941417223 */ /* 0x000fe2000000008a */
[C---:B-1----:R-:W-:Y:S01]  /*78e0*/  FFMA R64, R28.reuse, R48, R81 ;  /* 0x000000301c407223 */ /* 0x042fe20000000051 */
        /* <DEDUP_REMOVED lines=50> */
[C---:B------:R-:W-:Y:S01]  /*7c10*/  FFMA R160, R22.reuse, R34, R49 ;  /* 0x0000002216a07223 */ /* 0x040fe20000000031 */
[----:B------:R-:W1:Y:S01]  /*7c20*/  LDS.128 R36, [R127.X4+UR5+0x1e0] ;  /* 0x0001e0057f247984 */ /* 0x000e620008004c00 */
[----:B------:R-:W-:Y:S01]  /*7c30*/  FFMA R21, R21, R45, R20 ;  /* 0x0000002d15157223 */ /* 0x000fe20000000014 */
[----:B------:R-:W-:Y:S01]  /*7c40*/  FFMA R156, R22, R42, R53 ;  /* 0x0000002a169c7223 */ /* 0x000fe20000000035 */
[----:B-----5:R-:W-:Y:S01]  /*7c50*/  FFMA R20, R64, R24, R105 ;  /* 0x0000001840147223 */ /* 0x020fe20000000069 */
[C---:B------:R-:W-:Y:S01]  /*7c60*/  FFMA R158, R23.reuse, R27, R158 ;  /* 0x0000001b179e7223 */ /* 0x040fe2000000009e */
        /* <DEDUP_REMOVED lines=10> */
[-C--:B------:R-:W-:Y:S01]  /*7d10*/  FFMA R49, R65, R45.reuse, R48 ;  /* 0x0000002d41317223 */ /* 0x080fe20000000030 */
        /* <DEDUP_REMOVED lines=9> */
[C---:B------:R-:W-:Y:S01]  /*7db0*/  FFMA R154, R66.reuse, R46, R49 ;  /* 0x0000002e429a7223 */ /* 0x040fe20000000031 */
[----:B------:R-:W-:Y:S01]  /*7dc0*/  FFMA R152, R66, R34, R51 ;  /* 0x0000002242987223 */ /* 0x000fe20000000033 */
[C---:B------:R-:W-:Y:S01]  /*7dd0*/  FFMA R150, R30.reuse, R46, R53 ;  /* 0x0000002e1e967223 */ /* 0x040fe20000000035 */
[----:B------:R-:W3:Y:S01]  /*7de0*/  LDS.128 R48, [R127.X4+UR5+0x8e0] ;  /* 0x0008e0057f307984 */ /* 0x000ee20008004c00 */
[C---:B------:R-:W-:Y:S01]  /*7df0*/  FFMA R148, R30.reuse, R34, R55 ;  /* 0x000000221e947223 */ /* 0x040fe20000000037 */
[C---:B------:R-:W-:Y:S01]  /*7e00*/  FFMA R146, R30.reuse, R26, R57 ;  /* 0x0000001a1e927223 */ /* 0x040fe20000000039 */
[-C--:B------:R-:W-:Y:S01]  /*7e10*/  FFMA R30, R30, R42.reuse, R29 ;  /* 0x0000002a1e1e7223 */ /* 0x080fe2000000001d */
        /* <DEDUP_REMOVED lines=52> */
[----:B------:R-:W3:Y:S01]  /*8160*/  LDS.128 R20, [R127.X4+UR5+0x1060] ;  /* 0x001060057f147984 */ /* 0x000ee20008004c00 */
[C---:B------:R-:W-:Y:S01]  /*8170*/  FFMA R54, R50.reuse, R46, R53 ;  /* 0x0000002e32367223 */ /* 0x040fe20000000035 */
[C---:B------:R-:W-:Y:S01]  /*8180*/  FFMA R52, R50.reuse, R34, R55 ;  /* 0x0000002232347223 */ /* 0x040fe20000000037 */
[----:B------:R-:W-:Y:S01]  /*8190*/  FFMA R166, R50, R42, R49 ;  /* 0x0000002a32a67223 */ /* 0x000fe20000000031 */
[-C--:B------:R-:W-:Y:S01]  /*81a0*/  FFMA R65, R51, R27.reuse, R48 ;  /* 0x0000001b33417223 */ /* 0x080fe20000000030 */
        /* <DEDUP_REMOVED lines=13> */
[----:B------:R-:W-:Y:S01]  /*8280*/  FFMA R29, R29, R41, R28 ;  /* 0x000000291d1d7223 */ /* 0x000fe2000000001c */
[----:B------:R-:W-:Y:S01]  /*8290*/  FFMA R28, R30, R26, R57 ;  /* 0x0000001a1e1c7223 */ /* 0x000fe20000000039 */
[C---:B--2---:R-:W-:Y:S01]  /*82a0*/  FFMA R74, R36.reuse, R44, R74 ;  /* 0x0000002c244a7223 */ /* 0x044fe2000000004a */
[----:B------:R-:W-:Y:S01]  /*82b0*/  FFMA R72, R36, R32, R72 ;  /* 0x0000002024487223 */ /* 0x000fe20000000048 */
[----:B------:R-:W-:Y:S01]  /*82c0*/  FFMA R54, R30, R46, R53 ;  /* 0x0000002e1e367223 */ /* 0x000fe20000000035 */
[----:B------:R-:W-:Y:S01]  /*82d0*/  FFMA R93, R31, R27, R28 ;  /* 0x0000001b1f5d7223 */ /* 0x000fe2000000001c */
[----:B------:R-:W-:Y:S01]  /*82e0*/  FFMA R28, R36, R24, R165 ;  /* 0x00000018241c7223 */ /* 0x000fe200000000a5 */
[----:B------:R-:W-:Y:S01]  /*82f0*/  FFMA R164, R30, R42, R29 ;  /* 0x0000002a1ea47223 */ /* 0x000fe2000000001d */
[C---:B------:R-:W-:Y:S01]  /*8300*/  FFMA R53, R37.reuse, R45, R74 ;  /* 0x0000002d25357223 */ /* 0x040fe2000000004a */
[----:B------:R-:W-:Y:S01]  /*8310*/  FFMA R55, R37, R33, R72 ;  /* 0x0000002125377223 */ /* 0x000fe20000000048 */
[C---:B------:R-:W-:Y:S01]  /*8320*/  FFMA R155, R31.reuse, R47, R54 ;  /* 0x0000002f1f9b7223 */ /* 0x040fe20000000036 */
[C---:B------:R-:W-:Y:S01]  /*8330*/  FFMA R95, R31.reuse, R35, R52 ;  /* 0x000000231f5f7223 */ /* 0x040fe20000000034 */
[----:B------:R-:W-:Y:S01]  /*8340*/  FFMA R164, R31, R43, R164 ;  /* 0x0000002b1fa47223 */ /* 0x000fe200000000a4 */
[----:B------:R-:W-:Y:S01]  /*8350*/  FFMA R57, R37, R25, R28 ;  /* 0x0000001925397223 */ /* 0x000fe2000000001c */
[C---:B------:R-:W-:Y:S01]  /*8360*/  FFMA R54, R38.reuse, R46, R53 ;  /* 0x0000002e26367223 */ /* 0x040fe20000000035 */
[----:B------:R-:W-:Y:S01]  /*8370*/  FFMA R52, R38, R34, R55 ;  /* 0x0000002226347223 */ /* 0x000fe20000000037 */
[----:B------:R-:W2:Y:S01]  /*8380*/  LDS.128 R28, [R127.X4+UR5+0x1160] ;  /* 0x001160057f1c7984 */ /* 0x000ea20008004c00 */
[----:B------:R-:W-:Y:S01]  /*8390*/  FFMA R88, R36, R40, R88 ;  /* 0x0000002824587223 */ /* 0x000fe20000000058 */
[C---:B------:R-:W-:Y:S01]  /*83a0*/  FFMA R153, R39.reuse, R47, R54 ;  /* 0x0000002f27997223 */ /* 0x040fe20000000036 */
[----:B------:R-:W-:Y:S01]  /*83b0*/  FFMA R151, R39, R35, R52 ;  /* 0x0000002327977223 */ /* 0x000fe20000000034 */
[----:B------:R-:W-:Y:S01]  /*83c0*/  FFMA R36, R38, R26, R57 ;  /* 0x0000001a26247223 */ /* 0x000fe20000000039 */
[----:B------:R-:W4:Y:S01]  /*83d0*/  LDS.128 R52, [R127.X4+UR5+0x11e0] ;  /* 0x0011e0057f347984 */ /* 0x000f220008004c00 */
[----:B------:R-:W-:Y:S01]  /*83e0*/  FFMA R37, R37, R41, R88 ;  /* 0x0000002925257223 */ /* 0x000fe20000000058 */
[C---:B---3--:R-:W-:Y:S01]  /*83f0*/  FFMA R90, R20.reuse, R44, R90 ;  /* 0x0000002c145a7223 */ /* 0x048fe2000000005a */
        /* <DEDUP_REMOVED lines=23> */
[----:B------:R-:W1:Y:S01]  /*8570*/  LDS.128 R56, [R127.X4+UR5+0x1860] ;  /* 0x001860057f387984 */ /* 0x000e620008004c00 */
        /* <DEDUP_REMOVED lines=8> */
[----:B------:R-:W3:Y:S01]  /*8600*/  LDS.128 R20, [R127.X4+UR5+0x18e0] ;  /* 0x0018e0057f147984 */ /* 0x000ee20008004c00 */
[C---:B--2---:R-:W-:Y:S01]  /*8610*/  FFMA R86, R28.reuse, R44, R86 ;  /* 0x0000002c1c567223 */ /* 0x044fe20000000056 */
[C---:B------:R-:W-:Y:S01]  /*8620*/  FFMA R84, R28.reuse, R32, R84 ;  /* 0x000000201c547223 */ /* 0x040fe20000000054 */
[----:B------:R-:W-:Y:S01]  /*8630*/  FFMA R78, R28, R24, R78 ;  /* 0x000000181c4e7223 */ /* 0x000fe2000000004e */
[----:B------:R-:W-:Y:S01]  /*8640*/  FFMA R50, R50, R42, R49 ;  /* 0x0000002a32327223 */ /* 0x000fe20000000031 */
[C---:B------:R-:W-:Y:S01]  /*8650*/  FFMA R37, R29.reuse, R45, R86 ;  /* 0x0000002d1d257223 */ /* 0x040fe20000000056 */
[C---:B------:R-:W-:Y:S01]  /*8660*/  FFMA R39, R29.reuse, R33, R84 ;  /* 0x000000211d277223 */ /* 0x040fe20000000054 */
[----:B------:R-:W-:Y:S01]  /*8670*/  FFMA R49, R29, R25, R78 ;  /* 0x000000191d317223 */ /* 0x000fe2000000004e */
[-C--:B----4-:R-:W-:Y:S01]  /*8680*/  FFMA R100, R52, R40.reuse, R100 ;  /* 0x0000002834647223 */ /* 0x090fe20000000064 */
        /* <DEDUP_REMOVED lines=8> */
[----:B------:R-:W-:Y:S01]  /*8710*/  FFMA R135, R31, R27, R28 ;  /* 0x0000001b1f877223 */ /* 0x000fe2000000001c */
[----:B------:R-:W-:Y:S01]  /*8720*/  FFMA R28, R54, R42, R37 ;  /* 0x0000002a361c7223 */ /* 0x000fe20000000025 */
[----:B------:R-:W-:Y:S01]  /*8730*/  FFMA R29, R29, R41, R92 ;  /* 0x000000291d1d7223 */ /* 0x000fe2000000005c */
[----:B------:R-:W2:Y:S01]  /*8740*/  LDS.128 R36, [R127.X4+UR5+0x1960] ;  /* 0x001960057f247984 */ /* 0x000ea20008004c00 */
[C---:B------:R-:W-:Y:S01]  /*8750*/  FFMA R94, R52.reuse, R44, R94 ;  /* 0x0000002c345e7223 */ /* 0x040fe2000000005e */
[----:B------:R-:W-:Y:S01]  /*8760*/  FFMA R82, R52, R32, R82 ;  /* 0x0000002034527223 */ /* 0x000fe20000000052 */
[----:B------:R-:W-:Y:S01]  /*8770*/  FFMA R30, R30, R42, R29 ;  /* 0x0000002a1e1e7223 */ /* 0x000fe2000000001d */
[----:B------:R-:W-:Y:S01]  /*8780*/  FFMA R80, R52, R24, R80 ;  /* 0x0000001834507223 */ /* 0x000fe20000000050 */
[----:B------:R-:W-:Y:S01]  /*8790*/  FFMA R29, R53, R45, R94 ;  /* 0x0000002d351d7223 */ /* 0x000fe2000000005e */
[-C--:B------:R-:W-:Y:S01]  /*87a0*/  FFMA R161, R55, R43.reuse, R28 ;  /* 0x0000002b37a17223 */ /* 0x080fe2000000001c */
[----:B------:R-:W-:Y:S01]  /*87b0*/  FFMA R163, R31, R43, R30 ;  /* 0x0000002b1fa37223 */ /* 0x000fe2000000001e */
[C---:B------:R-:W-:Y:S01]  /*87c0*/  FFMA R31, R53.reuse, R33, R82 ;  /* 0x00000021351f7223 */ /* 0x040fe20000000052 */
[----:B------:R-:W-:Y:S01]  /*87d0*/  FFMA R53, R53, R25, R80 ;  /* 0x0000001935357223 */ /* 0x000fe20000000050 */
[----:B------:R-:W-:Y:S01]  /*87e0*/  FFMA R48, R54, R46, R29 ;  /* 0x0000002e36307223 */ /* 0x000fe2000000001d */
[----:B-1----:R-:W-:Y:S01]  /*87f0*/  FFMA R108, R56, R40, R108 ;  /* 0x00000028386c7223 */ /* 0x002fe2000000006c */
[C---:B------:R-:W-:Y:S01]  /*8800*/  FFMA R30, R54.reuse, R34, R31 ;  /* 0x00000022361e7223 */ /* 0x040fe2000000001f */
[----:B------:R-:W-:Y:S01]  /*8810*/  FFMA R54, R54, R26, R53 ;  /* 0x0000001a36367223 */ /* 0x000fe20000000035 */
[C---:B------:R-:W-:Y:S01]  /*8820*/  FFMA R106, R56.reuse, R44, R106 ;  /* 0x0000002c386a7223 */ /* 0x040fe2000000006a */
[C---:B------:R-:W-:Y:S01]  /*8830*/  FFMA R104, R56.reuse, R32, R104 ;  /* 0x0000002038687223 */ /* 0x040fe20000000068 */
[C---:B------:R-:W-:Y:S01]  /*8840*/  FFMA R133, R55.reuse, R47, R48 ;  /* 0x0000002f37857223 */ /* 0x040fe20000000030 */
[C---:B------:R-:W-:Y:S01]  /*8850*/  FFMA R87, R55.reuse, R35, R30 ;  /* 0x0000002337577223 */ /* 0x040fe2000000001e */
[----:B------:R-:W-:Y:S01]  /*8860*/  FFMA R85, R55, R27, R54 ;  /* 0x0000001b37557223 */ /* 0x000fe20000000036 */
[-C--:B------:R-:W-:Y:S01]  /*8870*/  FFMA R102, R56, R24.reuse, R102 ;  /* 0x0000001838667223 */ /* 0x080fe20000000066 */
[----:B------:R-:W1:Y:S01]  /*8880*/  LDS.128 R52, [R127.X4+UR5+0x19e0] ;  /* 0x0019e0057f347984 */ /* 0x000e620008004c00 */
[C---:B------:R-:W-:Y:S01]  /*8890*/  FFMA R49, R57.reuse, R41, R108 ;  /* 0x0000002939317223 */ /* 0x040fe2000000006c */
[C---:B------:R-:W-:Y:S01]  /*88a0*/  FFMA R29, R57.reuse, R45, R106 ;  /* 0x0000002d391d7223 */ /* 0x040fe2000000006a */
[C---:B------:R-:W-:Y:S01]  /*88b0*/  FFMA R31, R57.reuse, R33, R104 ;  /* 0x00000021391f7223 */ /* 0x040fe20000000068 */
[-C--:B------:R-:W-:Y:S01]  /*88c0*/  FFMA R57, R57, R25.reuse, R102 ;  /* 0x0000001939397223 */ /* 0x080fe20000000066 */
[C---:B---3--:R-:W-:Y:S01]  /*88d0*/  FFMA R110, R20.reuse, R24, R110 ;  /* 0x00000018146e7223 */ /* 0x048fe2000000006e */
[----:B------:R-:W-:Y:S01]  /*88e0*/  FFMA R136, R20, R32, R136 ;  /* 0x0000002014887223 */ /* 0x000fe20000000088 */
[C---:B------:R-:W-:Y:S01]  /*88f0*/  FFMA R28, R58.reuse, R42, R49 ;  /* 0x0000002a3a1c7223 */ /* 0x040fe20000000031 */
[C---:B------:R-:W-:Y:S01]  /*8900*/  FFMA R48, R58.reuse, R46, R29 ;  /* 0x0000002e3a307223 */ /* 0x040fe2000000001d */
[----:B------:R-:W-:Y:S01]  /*8910*/  FFMA R30, R58, R34, R31 ;  /* 0x000000223a1e7223 */ /* 0x000fe2000000001f */
[----:B------:R-:W-:Y:S01]  /*8920*/  FFMA R140, R20, R40, R140 ;  /* 0x00000028148c7223 */ /* 0x000fe2000000008c */
[----:B------:R-:W-:Y:S01]  /*8930*/  FFMA R58, R58, R26, R57 ;  /* 0x0000001a3a3a7223 */ /* 0x000fe20000000039 */
[----:B------:R-:W-:Y:S01]  /*8940*/  FFMA R138, R20, R44, R138 ;  /* 0x0000002c148a7223 */ /* 0x000fe2000000008a */
[C---:B------:R-:W-:Y:S01]  /*8950*/  FFMA R31, R21.reuse, R25, R110 ;  /* 0x00000019151f7223 */ /* 0x040fe2000000006e */
[C---:B------:R-:W-:Y:S01]  /*8960*/  FFMA R29, R21.reuse, R33, R136 ;  /* 0x00000021151d7223 */ /* 0x040fe20000000088 */
[----:B------:R-:W-:Y:S01]  /*8970*/  FFMA R49, R21, R41, R140 ;  /* 0x0000002915317223 */ /* 0x000fe2000000008c */
[----:B------:R-:W-:Y:S01]  /*8980*/  FFMA R101, R59, R27, R58 ;  /* 0x0000001b3b657223 */ /* 0x000fe2000000003a */
[----:B------:R-:W-:Y:S01]  /*8990*/  FFMA R21, R21, R45, R138 ;  /* 0x0000002d15157223 */ /* 0x000fe2000000008a */
[C---:B------:R-:W-:Y:S01]  /*89a0*/  FFMA R105, R59.reuse, R35, R30 ;  /* 0x000000233b697223 */ /* 0x040fe2000000001e */
[-C--:B------:R-:W-:Y:S01]  /*89b0*/  FFMA R159, R59, R43.reuse, R28 ;  /* 0x0000002b3b9f7223 */ /* 0x080fe2000000001c */
[C---:B------:R-:W-:Y:S01]  /*89c0*/  FFMA R56, R22.reuse, R26, R31 ;  /* 0x0000001a16387223 */ /* 0x040fe2000000001f */
[C---:B------:R-:W-:Y:S01]  /*89d0*/  FFMA R58, R22.reuse, R34, R29 ;  /* 0x00000022163a7223 */ /* 0x040fe2000000001d */
[----:B------:R-:W-:Y:S01]  /*89e0*/  LDS.128 R108, [R127.X4+UR5+0x70] ;  /* 0x000070057f6c7984 */ /* 0x000fe20008004c00 */
[C---:B------:R-:W-:Y:S01]  /*89f0*/  FFMA R20, R22.reuse, R42, R49 ;  /* 0x0000002a16147223 */ /* 0x040fe20000000031 */
[----:B------:R-:W-:Y:S01]  /*8a00*/  FFMA R165, R51, R43, R50 ;  /* 0x0000002b33a57223 */ /* 0x000fe20000000032 */
[----:B------:R-:W-:Y:S01]  /*8a10*/  FFMA R107, R59, R47, R48 ;  /* 0x0000002f3b6b7223 */ /* 0x000fe20000000030 */
[----:B------:R-:W3:Y:S01]  /*8a20*/  LDS.128 R28, [R131+0xf0] ;  /* 0x0000f000831c7984 */ /* 0x000ee20000000c00 */
[----:B------:R-:W-:Y:S01]  /*8a30*/  FFMA R22, R22, R46, R21 ;  /* 0x0000002e16167223 */ /* 0x000fe20000000015 */
[C---:B------:R-:W-:Y:S01]  /*8a40*/  FFMA R183, R23.reuse, R43, R20 ;  /* 0x0000002b17b77223 */ /* 0x040fe20000000014 */
[C---:B--2---:R-:W-:Y:S01]  /*8a50*/  FFMA R20, R36.reuse, R24, R81 ;  /* 0x0000001824147223 */ /* 0x044fe20000000051 */
[----:B------:R-:W2:Y:S01]  /*8a60*/  LDS.128 R72, [R131+0x170] ;  /* 0x0001700083487984 */ /* 0x000ea20000000c00 */
[C---:B------:R-:W-:Y:S01]  /*8a70*/  FFMA R181, R23.reuse, R47, R22 ;  /* 0x0000002f17b57223 */ /* 0x040fe20000000016 */
[C---:B------:R-:W-:Y:S01]  /*8a80*/  FFMA R22, R36.reuse, R32, R83 ;  /* 0x0000002024167223 */ /* 0x040fe20000000053 */
[C---:B------:R-:W-:Y:S01]  /*8a90*/  FFMA R179, R23.reuse, R35, R58 ;  /* 0x0000002317b37223 */ /* 0x040fe2000000003a */
[----:B------:R-:W4:Y:S01]  /*8aa0*/  LDS.128 R48, [R131+0x70] ;  /* 0x0000700083307984 */ /* 0x000f220000000c00 */
[----:B------:R-:W-:Y:S01]  /*8ab0*/  FFMA R177, R23, R27, R56 ;  /* 0x0000001b17b17223 */ /* 0x000fe20000000038 */
[C---:B------:R-:W-:Y:S01]  /*8ac0*/  FFMA R59, R37.reuse, R33, R22 ;  /* 0x00000021253b7223 */ /* 0x040fe20000000016 */
[C---:B------:R-:W-:Y:S01]  /*8ad0*/  FFMA R81, R37.reuse, R25, R20 ;  /* 0x0000001925517223 */ /* 0x040fe20000000014 */
[----:B------:R5:W4:Y:S01]  /*8ae0*/  LDS.128 R88, [R131+0x1f0] ;  /* 0x0001f00083587984 */ /* 0x000b220000000c00 */
[C---:B------:R-:W-:Y:S01]  /*8af0*/  FFMA R56, R36.reuse, R44, R97 ;  /* 0x0000002c24387223 */ /* 0x040fe20000000061 */
[-C--:B------:R-:W-:Y:S01]  /*8b00*/  FFMA R36, R36, R40.reuse, R99 ;  /* 0x0000002824247223 */ /* 0x080fe20000000063 */
[----:B-1----:R-:W-:Y:S01]  /*8b10*/  FFMA R40, R52, R40, R63 ;  /* 0x0000002834287223 */ /* 0x002fe2000000003f */
[----:B------:R-:W1:Y:S01]  /*8b20*/  LDS.128 R20, [R127.X4+UR5+0xf0] ;  /* 0x0000f0057f147984 */ /* 0x000e620008004c00 */
        /* <DEDUP_REMOVED lines=8> */
[C---:B-----5:R-:W-:Y:S01]  /*8bb0*/  FFMA R131, R39.reuse, R47, R58 ;  /* 0x0000002f27837223 */ /* 0x060fe2000000003a */
        /* <DEDUP_REMOVED lines=13> */
[----:B------:R-:W5:Y:S01]  /*8c90*/  LDS.128 R40, [R127.X4+UR5+0x1f0] ;  /* 0x0001f0057f287984 */ /* 0x000f620008004c00 */
[----:B---3--:R-:W-:Y:S01]  /*8ca0*/  FFMA R158, R108, R28, R158 ;  /* 0x0000001c6c9e7223 */ /* 0x008fe2000000009e */
[C---:B------:R-:W-:Y:S01]  /*8cb0*/  FFMA R189, R55.reuse, R27, R26 ;  /* 0x0000001b37bd7223 */ /* 0x040fe2000000001a */
[----:B------:R-:W-:Y:S01]  /*8cc0*/  FFMA R46, R54, R46, R45 ;  /* 0x0000002e362e7223 */ /* 0x000fe2000000002d */
[----:B------:R-:W-:Y:S01]  /*8cd0*/  FFMA R187, R55, R35, R34 ;  /* 0x0000002337bb7223 */ /* 0x000fe20000000022 */
[C---:B--2---:R-:W-:Y:S01]  /*8ce0*/  FFMA R160, R108.reuse, R72, R160 ;  /* 0x000000486ca07223 */ /* 0x044fe200000000a0 */
[----:B------:R-:W-:Y:S01]  /*8cf0*/  FFMA R27, R109, R29, R158 ;  /* 0x0000001d6d1b7223 */ /* 0x000fe2000000009e */
[----:B------:R-:W-:Y:S01]  /*8d00*/  FFMA R103, R55, R47, R46 ;  /* 0x0000002f37677223 */ /* 0x000fe2000000002e */
[----:B------:R-:W-:Y:S01]  /*8d10*/  LDS.128 R80, [R127.X4+UR5+0x1170] ;  /* 0x001170057f507984 */ /* 0x000fe20008004c00 */
[----:B----4-:R-:W-:Y:S01]  /*8d20*/  FFMA R156, R108, R48, R156 ;  /* 0x000000306c9c7223 */ /* 0x010fe2000000009c */
[C---:B------:R-:W-:Y:S01]  /*8d30*/  FFMA R25, R109.reuse, R73, R160 ;  /* 0x000000496d197223 */ /* 0x040fe200000000a0 */
[----:B------:R-:W-:Y:S01]  /*8d40*/  FFMA R24, R110, R30, R27 ;  /* 0x0000001e6e187223 */ /* 0x000fe2000000001b */
[----:B------:R-:W-:Y:S01]  /*8d50*/  IADD3 R100, P0, R0, UR6, RZ ;  /* 0x0000000600647c10 */ /* 0x000fe2000ff1e0ff */
[----:B------:R-:W-:Y:S01]  /*8d60*/  FFMA R108, R108, R88, R175 ;  /* 0x000000586c6c7223 */ /* 0x000fe200000000af */
[C---:B------:R-:W-:Y:S01]  /*8d70*/  FFMA R33, R109.reuse, R49, R156 ;  /* 0x000000316d217223 */ /* 0x040fe2000000009c */
[----:B------:R-:W-:Y:S01]  /*8d80*/  FFMA R26, R110, R74, R25 ;  /* 0x0000004a6e1a7223 */ /* 0x000fe20000000019 */
[----:B------:R-:W-:Y:S01]  /*8d90*/  IADD3 R98, P2, R2, UR6, RZ ;  /* 0x0000000602627c10 */ /* 0x000fe2000ff5e0ff */
[----:B------:R-:W-:Y:S01]  /*8da0*/  FFMA R109, R109, R89, R108 ;  /* 0x000000596d6d7223 */ /* 0x000fe2000000006c */
[----:B------:R-:W-:Y:S01]  /*8db0*/  FFMA R108, R110, R50, R33 ;  /* 0x000000326e6c7223 */ /* 0x000fe20000000021 */
[C---:B-1----:R-:W-:Y:S01]  /*8dc0*/  FFMA R154, R20.reuse, R88, R154 ;  /* 0x00000058149a7223 */ /* 0x042fe2000000009a */
[----:B------:R-:W-:Y:S01]  /*8dd0*/  FFMA R152, R20, R72, R152 ;  /* 0x0000004814987223 */ /* 0x000fe20000000098 */
[----:B------:R-:W-:Y:S01]  /*8de0*/  FFMA R32, R110, R90, R109 ;  /* 0x0000005a6e207223 */ /* 0x000fe2000000006d */
        /* <DEDUP_REMOVED lines=19> */
[C---:B-----5:R-:W-:Y:S01]  /*8f20*/  FFMA R150, R36.reuse, R88, R150 ;  /* 0x0000005824967223 */ /* 0x060fe20000000096 */
        /* <DEDUP_REMOVED lines=12> */
[----:B------:R-:W-:Y:S01]  /*8ff0*/  FFMA R66, R40, R28, R66 ;  /* 0x0000001c28427223 */ /* 0x000fe20000000042 */
[----:B------:R-:W-:Y:S01]  /*9000*/  FFMA R32, R38, R50, R37 ;  /* 0x0000003226207223 */ /* 0x000fe20000000025 */
[----:B------:R-:W3:Y:S01]  /*9010*/  LDS.128 R44, [R127.X4+UR5+0x970] ;  /* 0x000970057f2c7984 */ /* 0x000ee20008004c00 */
        /* <DEDUP_REMOVED lines=48> */
[C---:B------:R-:W-:Y:S01]  /*9320*/  FFMA R67, R23.reuse, R91, R52 ;  /* 0x0000005b17437223 */ /* 0x040fe20000000034 */
[C---:B---3--:R-:W-:Y:S01]  /*9330*/  FFMA R52, R44.reuse, R88, R155 ;  /* 0x000000582c347223 */ /* 0x048fe2000000009b */
        /* <DEDUP_REMOVED lines=79> */
[----:B------:R-:W-:Y:S01]  /*9830*/  FFMA R81, R81, R49, R80 ;  /* 0x0000003151517223 */ /* 0x000fe20000000050 */
[----:B------:R-:W-:Y:S01]  /*9840*/  FFMA R80, R82, R30, R135 ;  /* 0x0000001e52507223 */ /* 0x000fe20000000087 */
[C---:B------:R-:W-:Y:S01]  /*9850*/  FFMA R27, R83.reuse, R91, R84 ;  /* 0x0000005b531b7223 */ /* 0x040fe20000000054 */
[----:B-1----:R-:W-:Y:S01]  /*9860*/  FFMA R84, R56, R88, R133 ;  /* 0x0000005838547223 */ /* 0x002fe20000000085 */
[----:B------:R-:W-:Y:S01]  /*9870*/  FFMA R24, R82, R50, R81 ;  /* 0x0000003252187223 */ /* 0x000fe20000000051 */
[----:B------:R-:W-:Y:S01]  /*9880*/  FFMA R25, R83, R31, R80 ;  /* 0x0000001f53197223 */ /* 0x000fe20000000050 */
[C---:B------:R-:W-:Y:S01]  /*9890*/  FFMA R82, R56.reuse, R72, R87 ;  /* 0x0000004838527223 */ /* 0x040fe20000000057 */
[C---:B------:R-:W-:Y:S01]  /*98a0*/  FFMA R80, R56.reuse, R28, R85 ;  /* 0x0000001c38507223 */ /* 0x040fe20000000055 */
[----:B------:R-:W-:Y:S01]  /*98b0*/  FFMA R56, R56, R48, R161 ;  /* 0x0000003038387223 */ /* 0x000fe200000000a1 */
[----:B------:R-:W-:Y:S01]  /*98c0*/  FFMA R81, R57, R89, R84 ;  /* 0x0000005939517223 */ /* 0x000fe20000000054 */
[C---:B------:R-:W-:Y:S01]  /*98d0*/  FFMA R26, R83.reuse, R75, R26 ;  /* 0x0000004b531a7223 */ /* 0x040fe2000000001a */
[----:B------:R-:W1:Y:S01]  /*98e0*/  LDS.128 R84, [R127.X4+UR5+0x1970] ;  /* 0x001970057f547984 */ /* 0x000e620008004c00 */
        /* <DEDUP_REMOVED lines=26> */
[C---:B---3--:R-:W-:Y:S01]  /*9a90*/  FFMA R52, R20.reuse, R28, R177 ;  /* 0x0000001c14347223 */ /* 0x048fe200000000b1 */
        /* <DEDUP_REMOVED lines=10> */
[----:B------:R-:W-:Y:S01]  /*9b40*/  IADD3.X R101, R3, UR7, RZ, P0, !PT ;  /* 0x0000000703657c10 */ /* 0x000fe200087fe4ff */
[C---:B------:R-:W-:Y:S01]  /*9b50*/  FFMA R52, R22.reuse, R90, R53 ;  /* 0x0000005a16347223 */ /* 0x040fe20000000035 */
[----:B------:R-:W-:Y:S01]  /*9b60*/  ISETP.GE.U32.AND P0, PT, R129, R120, PT ;  /* 0x000000788100720c */ /* 0x000fe20003f06070 */
[C---:B------:R-:W-:Y:S01]  /*9b70*/  FFMA R54, R22.reuse, R74, R55 ;  /* 0x0000004a16367223 */ /* 0x040fe20000000037 */
[----:B------:R-:W-:Y:S01]  /*9b80*/  FFMA R22, R22, R50, R21 ;  /* 0x0000003216167223 */ /* 0x000fe20000000015 */
[C---:B-1----:R-:W-:Y:S01]  /*9b90*/  FFMA R102, R84.reuse, R48, R185 ;  /* 0x0000003054667223 */ /* 0x042fe200000000b9 */
[C---:B------:R-:W-:Y:S01]  /*9ba0*/  FFMA R138, R84.reuse, R28, R97 ;  /* 0x0000001c548a7223 */ /* 0x040fe20000000061 */
[C---:B------:R-:W-:Y:S01]  /*9bb0*/  FFMA R140, R84.reuse, R72, R99 ;  /* 0x00000048548c7223 */ /* 0x040fe20000000063 */
[----:B------:R-:W-:Y:S01]  /*9bc0*/  FFMA R84, R84, R88, R131 ;  /* 0x0000005854547223 */ /* 0x000fe20000000083 */
[----:B------:R-:W-:Y:S01]  /*9bd0*/  FFMA R55, R23, R91, R52 ;  /* 0x0000005b17377223 */ /* 0x000fe20000000034 */
[----:B------:R-:W-:Y:S01]  /*9be0*/  LEA R131, R119, R132, 0xd ;  /* 0x0000008477837211 */ /* 0x000fe200078e68ff */
[C---:B------:R-:W-:Y:S01]  /*9bf0*/  FFMA R54, R23.reuse, R75, R54 ;  /* 0x0000004b17367223 */ /* 0x040fe20000000036 */
[C---:B------:R-:W-:Y:S01]  /*9c00*/  FFMA R53, R23.reuse, R31, R20 ;  /* 0x0000001f17357223 */ /* 0x040fe20000000014 */
[----:B------:R-:W-:Y:S01]  /*9c10*/  FFMA R52, R23, R51, R22 ;  /* 0x0000003317347223 */ /* 0x000fe20000000016 */
[----:B------:R-:W-:Y:S01]  /*9c20*/  IADD3 R96, P3, R4, UR6, RZ ;  /* 0x0000000604607c10 */ /* 0x000fe2000ff7e0ff */
[----:B------:R-:W1:Y:S01]  /*9c30*/  LDS.128 R20, [R127.X4+UR5+0x19f0] ;  /* 0x0019f0057f147984 */ /* 0x000e620008004c00 */
[----:B------:R-:W-:Y:S01]  /*9c40*/  IADD3.X R99, R5, UR7, RZ, P2, !PT ;  /* 0x0000000705637c10 */ /* 0x000fe200097fe4ff */
[----:B------:R-:W-:Y:S01]  /*9c50*/  USHF.L.U32 UR5, UR4, 0xd, URZ ;  /* 0x0000000d04057899 */ /* 0x000fe2000800063f */
[----:B------:R-:W-:Y:S01]  /*9c60*/  IADD3 R104, P1, R6, UR6, RZ ;  /* 0x0000000606687c10 */ /* 0x000fe2000ff3e0ff */
[----:B------:R-:W-:Y:S06]  /*9c70*/  BAR.SYNC 0x0 ;  /* 0x0000000000007b1d */ /* 0x000fec0000000000 */
[----:B------:R-:W-:Y:S01]  /*9c80*/  IADD3 R136, P2, R8, UR6, RZ ;  /* 0x0000000608887c10 */ /* 0x000fe2000ff5e0ff */
[----:B------:R-:W-:Y:S01]  /*9c90*/  @!PT LDS RZ, [RZ] ;  /* 0x00000000fffff984 */ /* 0x000fe20000000800 */
[----:B------:R-:W-:Y:S01]  /*9ca0*/  @!PT LDS RZ, [RZ] ;  /* 0x00000000fffff984 */ /* 0x000fe20000000800 */
[----:B------:R-:W-:Y:S01]  /*9cb0*/  @!PT LDS RZ, [RZ] ;  /* 0x00000000fffff984 */ /* 0x000fe20000000800 */
[----:B------:R2:W-:Y:S01]  /*9cc0*/  LDGSTS.E.BYPASS.128 [R131], [R100.64], !P0 ;  /* 0x0000000064837fae */ /* 0x0005e2000c101c4a */
[----:B------:R-:W-:-:S02]  /*9cd0*/  LEA R133, R119, R130, 0xd ;  /* 0x0000008277857211 */ /* 0x000fc400078e68ff */
[----:B------:R-:W-:Y:S02]  /*9ce0*/  IADD3.X R97, R7, UR7, RZ, P3, !PT ;  /* 0x0000000707617c10 */ /* 0x000fe40009ffe4ff */
[----:B------:R-:W-:Y:S01]  /*9cf0*/  LEA R135, R119, R128, 0xd ;  /* 0x0000008077877211 */ /* 0x000fe200078e68ff */
[----:B------:R3:W-:Y:S01]  /*9d00*/  LDGSTS.E.BYPASS.128 [R133], [R98.64], !P0 ;  /* 0x0000000062857fae */ /* 0x0007e2000c101c4a */
[----:B------:R-:W-:Y:S02]  /*9d10*/  IADD3.X R105, R9, UR7, RZ, P1, !PT ;  /* 0x0000000709697c10 */ /* 0x000fe40008ffe4ff */
[----:B------:R-:W-:Y:S01]  /*9d20*/  IADD3 R106, P1, R10, UR6, RZ ;  /* 0x000000060a6a7c10 */ /* 0x000fe2000ff3e0ff */
[----:B------:R4:W-:Y:S01]  /*9d30*/  LDGSTS.E.BYPASS.128 [R135], [R96.64], !P0 ;  /* 0x0000000060877fae */ /* 0x0009e2000c101c4a */
[----:B------:R-:W-:Y:S02]  /*9d40*/  IADD3.X R137, R11, UR7, RZ, P2, !PT ;  /* 0x000000070b897c10 */ /* 0x000fe400097fe4ff */
[----:B--2---:R-:W-:-:S02]  /*9d50*/  LEA R131, R119, 0x4000, 0xe ;  /* 0x0000400077837811 */ /* 0x004fc400078e70ff */
[----:B------:R-:W-:Y:S02]  /*9d60*/  IADD3 R100, P2, R12, UR6, RZ ;  /* 0x000000060c647c10 */ /* 0x000fe4000ff5e0ff */
[----:B------:R-:W-:Y:S02]  /*9d70*/  LEA R127, R119, R126, 0xd ;  /* 0x0000007e777f7211 */ /* 0x000fe400078e68ff */
[-C--:B---3--:R-:W-:Y:S02]  /*9d80*/  IADD3 R133, R132, R131.reuse, RZ ;  /* 0x0000008384857210 */ /* 0x088fe40007ffe0ff */
[----:B------:R-:W-:Y:S01]  /*9d90*/  IADD3.X R107, R13, UR7, RZ, P1, !PT ;  /* 0x000000070d6b7c10 */ /* 0x000fe20008ffe4ff */
[----:B------:R2:W-:Y:S01]  /*9da0*/  LDGSTS.E.BYPASS.128 [R127], [R104.64], !P0 ;  /* 0x00000000687f7fae */ /* 0x0005e2000c101c4a */
[----:B----4-:R-:W-:Y:S02]  /*9db0*/  IADD3 R96, P1, R14, UR6, RZ ;  /* 0x000000060e607c10 */ /* 0x010fe4000ff3e0ff */
[----:B------:R-:W-:Y:S01]  /*9dc0*/  IADD3.X R101, R15, UR7, RZ, P2, !PT ;  /* 0x000000070f657c10 */ /* 0x000fe200097fe4ff */
[----:B------:R-:W0:Y:S01]  /*9dd0*/  LDGDEPBAR ;  /* 0x00000000000079af */ /* 0x000e220000000000 */
[----:B------:R-:W-:-:S02]  /*9de0*/  IADD3 R135, R130, R131, RZ ;  /* 0x0000008382877210 */ /* 0x000fc40007ffe0ff */
[----:B------:R-:W-:Y:S01]  /*9df0*/  IADD3 R98, P2, R16, UR6, RZ ;  /* 0x0000000610627c10 */ /* 0x000fe2000ff5e0ff */
[----:B------:R3:W-:Y:S01]  /*9e00*/  LDGSTS.E.BYPASS.128 [R133], [R136.64], !P0 ;  /* 0x0000000088857fae */ /* 0x0007e2000c101c4a */
[----:B------:R-:W-:Y:S01]  /*9e10*/  IADD3.X R97, R17, UR7, RZ, P1, !PT ;  /* 0x0000000711617c10 */ /* 0x000fe20008ffe4ff */
[----:B-1----:R-:W-:Y:S01]  /*9e20*/  FFMA R88, R20, R88, R103 ;  /* 0x0000005814587223 */ /* 0x002fe20000000067 */
[----:B------:R-:W-:Y:S01]  /*9e30*/  IADD3.X R99, R19, UR7, RZ, P2, !PT ;  /* 0x0000000713637c10 */ /* 0x000fe200097fe4ff */
[----:B------:R1:W-:Y:S01]  /*9e40*/  LDGSTS.E.BYPASS.128 [R135], [R106.64], !P0 ;  /* 0x000000006a877fae */ /* 0x0003e2000c101c4a */
[-C--:B------:R-:W-:Y:S01]  /*9e50*/  IADD3 R139, R128, R131.reuse, RZ ;  /* 0x00000083808b7210 */ /* 0x080fe20007ffe0ff */
[----:B------:R-:W-:Y:S01]  /*9e60*/  FFMA R72, R20, R72, R187 ;  /* 0x0000004814487223 */ /* 0x000fe200000000bb */
[----:B--2---:R-:W-:Y:S01]  /*9e70*/  IADD3 R104, P2, R114, UR6, RZ ;  /* 0x0000000672687c10 */ /* 0x004fe2000ff5e0ff */
[----:B------:R-:W-:Y:S01]  /*9e80*/  FFMA R48, R20, R48, R191 ;  /* 0x0000003014307223 */ /* 0x000fe200000000bf */
[-C--:B------:R-:W-:Y:S01]  /*9e90*/  IADD3 R127, R126, R131.reuse, RZ ;  /* 0x000000837e7f7210 */ /* 0x080fe20007ffe0ff */
[----:B------:R2:W-:Y:S01]  /*9ea0*/  LDGSTS.E.BYPASS.128 [R139], [R100.64], !P0 ;  /* 0x00000000648b7fae */ /* 0x0005e2000c101c4a */
[-C--:B------:R-:W-:Y:S01]  /*9eb0*/  IADD3 R141, R125, R131.reuse, RZ ;  /* 0x000000837d8d7210 */ /* 0x080fe20007ffe0ff */
[----:B------:R-:W-:Y:S01]  /*9ec0*/  FFMA R20, R20, R28, R189 ;  /* 0x0000001c14147223 */ /* 0x000fe200000000bd */
[----:B---3--:R-:W-:Y:S01]  /*9ed0*/  IADD3 R136, P1, R18, UR6, RZ ;  /* 0x0000000612887c10 */ /* 0x008fe2000ff3e0ff */
[----:B------:R3:W-:Y:S01]  /*9ee0*/  LDGSTS.E.BYPASS.128 [R127], [R96.64], !P0 ;  /* 0x00000000607f7fae */ /* 0x0007e2000c101c4a */
[----:B------:R-:W-:-:S02]  /*9ef0*/  IADD3 R133, R124, R131, RZ ;  /* 0x000000837c857210 */ /* 0x000fc40007ffe0ff */
[----:B-1----:R-:W-:Y:S01]  /*9f00*/  IADD3 R106, P3, R116, UR6, RZ ;  /* 0x00000006746a7c10 */ /* 0x002fe2000ff7e0ff */
[----:B------:R1:W-:Y:S01]  /*9f10*/  LDGSTS.E.BYPASS.128 [R141], [R98.64], !P0 ;  /* 0x00000000628d7fae */ /* 0x0003e2000c101c4a */
[----:B------:R-:W-:Y:S01]  /*9f20*/  IADD3.X R137, R112, UR7, RZ, P1, !PT ;  /* 0x0000000770897c10 */ /* 0x000fe20008ffe4ff */
[----:B------:R-:W-:Y:S01]  /*9f30*/  UIADD3 UR6, UP1, UR6, 0x80, URZ ;  /* 0x0000008006067890 */ /* 0x000fe2000ff3e03f */
[----:B------:R-:W-:Y:S01]  /*9f40*/  IADD3.X R105, R113, UR7, RZ, P2, !PT ;  /* 0x0000000771697c10 */ /* 0x000fe200097fe4ff */
[----:B--2---:R-:W-:Y:S01]  /*9f50*/  FFMA R101, R85, R29, R138 ;  /* 0x0000001d55657223 */ /* 0x004fe2000000008a */
[----:B------:R-:W-:Y:S01]  /*9f60*/  IADD3 R135, R123, R131, RZ ;  /* 0x000000837b877210 */ /* 0x000fe20007ffe0ff */
[----:B------:R2:W-:Y:S01]  /*9f70*/  LDGSTS.E.BYPASS.128 [R133], [R136.64], !P0 ;  /* 0x0000000088857fae */ /* 0x0005e2000c101c4a */
[----:B------:R-:W-:Y:S01]  /*9f80*/  IADD3.X R107, R115, UR7, RZ, P3, !PT ;  /* 0x00000007736b7c10 */ /* 0x000fe20009ffe4ff */
[----:B---3--:R-:W-:Y:S01]  /*9f90*/  FFMA R97, R85, R89, R84 ;  /* 0x0000005955617223 */ /* 0x008fe20000000054 */
[----:B------:R-:W-:Y:S01]  /*9fa0*/  IADD3 R131, R122, R131, RZ ;  /* 0x000000837a837210 */ /* 0x000fe20007ffe0ff */
[----:B------:R2:W-:Y:S01]  /*9fb0*/  LDGSTS.E.BYPASS.128 [R135], [R104.64], !P0 ;  /* 0x0000000068877fae */ /* 0x0005e2000c101c4a */
[----:B------:R-:W-:Y:S01]  /*9fc0*/  FFMA R89, R21, R89, R88 ;  /* 0x0000005915597223 */ /* 0x000fe20000000058 */
[C---:B-1----:R-:W-:Y:S01]  /*9fd0*/  FFMA R99, R85.reuse, R73, R140 ;  /* 0x0000004955637223 */ /* 0x042fe2000000008c */
[----:B------:R-:W-:Y:S01]  /*9fe0*/  FFMA R85, R85, R49, R102 ;  /* 0x0000003155557223 */ /* 0x000fe20000000066 */
[----:B------:R2:W-:Y:S01]  /*9ff0*/  LDGSTS.E.BYPASS.128 [R131], [R106.64], !P0 ;  /* 0x000000006a837fae */ /* 0x0005e2000c101c4a */
[----:B------:R-:W-:Y:S01]  /*a000*/  ISETP.GE.U32.AND P0, PT, R129, 0x8c, PT ;  /* 0x0000008c8100780c */ /* 0x000fe20003f06070 */
[C---:B------:R-:W-:Y:S01]  /*a010*/  FFMA R73, R21.reuse, R73, R72 ;  /* 0x0000004915497223 */ /* 0x040fe20000000048 */
[C---:B------:R-:W-:Y:S01]  /*a020*/  FFMA R49, R21.reuse, R49, R48 ;  /* 0x0000003115317223 */ /* 0x040fe20000000030 */
[----:B------:R-:W0:Y:S01]  /*a030*/  LDGDEPBAR ;  /* 0x00000000000079af */ /* 0x000e220000000000 */
        /* <DEDUP_REMOVED lines=8> */
[----:B------:R-:W-:Y:S01]  /*a0c0*/  FFMA R22, R22, R90, R89 ;  /* 0x0000005a16167223 */ /* 0x000fe20000000059 */
[----:B------:R-:W-:Y:S01]  /*a0d0*/  UIADD3.X UR7, URZ, UR7, URZ, UP1, !UPT ;  /* 0x000000073f077290 */ /* 0x000fe20008ffe43f */
        /* <DEDUP_REMOVED lines=8> */
[----:B------:R-:W-:-:S04]  /*a160*/  DEPBAR.LE SB0, 0x2 ;  /* 0x000080800000791a */ /* 0x000fc80000000000 */
[----:B------:R-:W-:Y:S06]  /*a170*/  BAR.SYNC 0x0 ;  /* 0x0000000000007b1d */ /* 0x000fec0000000000 */
[----:B--2---:R-:W-:Y:S01]  /*a180*/  @P0 CALL.REL.NOINC `(.L_x_0) ;  /* 0x0000001000000944 */ /* 0x004fe20003c00000 */
[----:B------:R-:W-:Y:S05]  /*a190*/  BRA `(.L_x_1) ;  /* 0xffff715000007947 */ /* 0x000fea000383ffff */
.L_x_0:
[----:B------:R-:W1:Y:S01]  /*a1a0*/  S2R R0, SR_TID.X ;  /* 0x0000000000007919 */ /* 0x000e620000002100 */
[----:B------:R-:W-:Y:S01]  /*a1b0*/  LOP3.LUT R117, R117, 0x7c, R134, 0xf8, !PT ;  /* 0x0000007c75757812 */ /* 0x000fe200078ef886 */
[----:B------:R-:W-:Y:S01]  /*a1c0*/  ULDC UR4, c[0x0][0x180] ;  /* 0x0000600000047ab9 */ /* 0x000fe20000000800 */
[----:B------:R-:W-:-:S04]  /*a1d0*/  DEPBAR.LE SB0, 0x0 ;  /* 0x000080000000791a */ /* 0x000fc80000000000 */
[----:B------:R-:W-:Y:S01]  /*a1e0*/  UIMAD UR4, UR4, 0x32, URZ ;  /* 0x00000032040478a4 */ /* 0x000fe2000f8e023f */
[C---:B------:R-:W-:Y:S01]  /*a1f0*/  ISETP.GE.AND P6, PT, R117.reuse, 0x80, PT ;  /* 0x000000807500780c */ /* 0x040fe20003fc6270 */
[----:B------:R-:W-:Y:S01]  /*a200*/  CS2R R112, SRZ ;  /* 0x0000000000707805 */ /* 0x000fe2000001ff00 */
[C---:B------:R-:W-:Y:S01]  /*a210*/  LOP3.LUT R146, R118.reuse, 0x4, RZ, 0xfc, !PT ;  /* 0x0000000476927812 */ /* 0x040fe200078efcff */
[----:B------:R-:W-:Y:S01]  /*a220*/  CS2R R114, SRZ ;  /* 0x0000000000727805 */ /* 0x000fe2000001ff00 */
[----:B------:R-:W-:Y:S01]  /*a230*/  MOV R116, 0x4 ;  /* 0x0000000400747802 */ /* 0x000fe20000000f00 */
[----:B------:R-:W-:Y:S01]  /*a240*/  CS2R R104, SRZ ;  /* 0x0000000000687805 */ /* 0x000fe2000001ff00 */
[----:B------:R-:W-:Y:S01]  /*a250*/  ISETP.LT.AND P0, PT, R118, UR4, !P6 ;  /* 0x0000000476007c0c */ /* 0x000fe2000f701270 */
[----:B------:R-:W-:Y:S01]  /*a260*/  CS2R R106, SRZ ;  /* 0x00000000006a7805 */ /* 0x000fe2000001ff00 */
[----:B------:R-:W-:Y:S01]  /*a270*/  ISETP.LT.AND P4, PT, R146, UR4, !P6 ;  /* 0x0000000492007c0c */ /* 0x000fe2000f781270 */
[----:B------:R-:W-:Y:S01]  /*a280*/  IMAD.WIDE R142, R117, R116, c[0x0][0x160] ;  /* 0x00005800758e7625 */ /* 0x000fe200078e0274 */
[----:B------:R-:W-:Y:S06]  /*a290*/  BAR.SYNC 0x0 ;  /* 0x0000000000007b1d */ /* 0x000fec0000000000 */
[----:B-1----:R-:W-:Y:S01]  /*a2a0*/  SHF.R.U32.HI R0, RZ, 0x5, R0 ;  /* 0x00000005ff007819 */ /* 0x002fe20000011600 */
[----:B------:R-:W-:Y:S01]  /*a2b0*/  CS2R R72, SRZ ;  /* 0x0000000000487805 */ /* 0x000fe2000001ff00 */
[----:B------:R-:W-:Y:S01]  /*a2c0*/  LOP3.LUT R148, R118, 0x8, RZ, 0xfc, !PT ;  /* 0x0000000876947812 */ /* 0x000fe200078efcff */
[----:B------:R-:W-:Y:S01]  /*a2d0*/  CS2R R74, SRZ ;  /* 0x00000000004a7805 */ /* 0x000fe2000001ff00 */
[----:B------:R-:W-:Y:S01]  /*a2e0*/  SGXT.U32 R2, R0, 0x2 ;  /* 0x000000020002781a */ /* 0x000fe20000000000 */
[----:B------:R-:W-:Y:S01]  /*a2f0*/  CS2R R84, SRZ ;  /* 0x0000000000547805 */ /* 0x000fe2000001ff00 */
[C---:B------:R-:W-:Y:S01]  /*a300*/  LOP3.LUT R144, R118.reuse, 0xc, RZ, 0xfc, !PT ;  /* 0x0000000c76907812 */ /* 0x040fe200078efcff */
[----:B------:R-:W-:Y:S01]  /*a310*/  CS2R R86, SRZ ;  /* 0x0000000000567805 */ /* 0x000fe2000001ff00 */
[----:B------:R-:W-:Y:S01]  /*a320*/  LOP3.LUT R138, R118, 0x14, RZ, 0xfc, !PT ;  /* 0x00000014768a7812 */ /* 0x000fe200078efcff */
[----:B------:R-:W-:Y:S01]  /*a330*/  IMAD R121, R2, 0x210, R121 ;  /* 0x0000021002797824 */ /* 0x000fe200078e0279 */
[----:B------:R-:W-:-:S02]  /*a340*/  P2R R100, PR, RZ, 0x1 ;  /* 0x00000001ff647803 */ /* 0x000fc40000000000 */
[C---:B------:R-:W-:Y:S02]  /*a350*/  LOP3.LUT R140, R118.reuse, 0x10, RZ, 0xfc, !PT ;  /* 0x00000010768c7812 */ /* 0x040fe400078efcff */
[----:B------:R-:W-:Y:S01]  /*a360*/  SHF.L.U32 R0, R121, 0x2, RZ ;  /* 0x0000000279007819 */ /* 0x000fe200000006ff */
[----:B------:R1:W-:Y:S01]  /*a370*/  STS.128 [R121.X4], R108 ;  /* 0x0000006c79007388 */ /* 0x0003e20000004c00 */
[C---:B------:R-:W-:Y:S02]  /*a380*/  LOP3.LUT R136, R118.reuse, 0x18, RZ, 0xfc, !PT ;  /* 0x0000001876887812 */ /* 0x040fe400078efcff */
[----:B------:R-:W-:Y:S01]  /*a390*/  LOP3.LUT R134, R118, 0x1c, RZ, 0xfc, !PT ;  /* 0x0000001c76867812 */ /* 0x000fe200078efcff */
[----:B------:R-:W-:Y:S01]  /*a3a0*/  IMAD R0, R2, -0x630, R0 ;  /* 0xfffff9d002007824 */ /* 0x000fe200078e0200 */
[----:B------:R-:W-:Y:S01]  /*a3b0*/  STS.128 [R121.X4+0x210], R60 ;  /* 0x0002103c79007388 */ /* 0x000fe20000004c00 */
[C---:B------:R-:W-:Y:S02]  /*a3c0*/  LOP3.LUT R132, R118.reuse, 0x20, RZ, 0xfc, !PT ;  /* 0x0000002076847812 */ /* 0x040fe400078efcff */
[C---:B------:R-:W-:Y:S01]  /*a3d0*/  LOP3.LUT R130, R118.reuse, 0x24, RZ, 0xfc, !PT ;  /* 0x0000002476827812 */ /* 0x040fe200078efcff */
[----:B------:R-:W-:Y:S01]  /*a3e0*/  STS.128 [R121.X4+0x420], R32 ;  /* 0x0004202079007388 */ /* 0x000fe20000004c00 */
[----:B------:R-:W-:-:S02]  /*a3f0*/  LOP3.LUT R122, R118, 0x28, RZ, 0xfc, !PT ;  /* 0x00000028767a7812 */ /* 0x000fc400078efcff */
[----:B------:R-:W-:Y:S01]  /*a400*/  LOP3.LUT R124, R118, 0x2c, RZ, 0xfc, !PT ;  /* 0x0000002c767c7812 */ /* 0x000fe200078efcff */
[----:B------:R-:W-:Y:S01]  /*a410*/  STS.128 [R121.X4+0x630], R36 ;  /* 0x0006302479007388 */ /* 0x000fe20000004c00 */
[----:B------:R-:W-:Y:S01]  /*a420*/  ISETP.LT.AND P3, PT, R148, UR4, !P6 ;  /* 0x0000000494007c0c */ /* 0x000fe2000f761270 */
[----:B-1----:R-:W-:Y:S02]  /*a430*/  CS2R R108, SRZ ;  /* 0x00000000006c7805 */ /* 0x002fe4000001ff00 */
[----:B------:R-:W-:Y:S06]  /*a440*/  BAR.SYNC 0x0 ;  /* 0x0000000000007b1d */ /* 0x000fec0000000000 */
[----:B------:R-:W1:Y:S01]  /*a450*/  LDS.128 R4, [R0] ;  /* 0x0000000000047984 */ /* 0x000e620000000c00 */
[----:B------:R-:W-:Y:S01]  /*a460*/  CS2R R110, SRZ ;  /* 0x00000000006e7805 */ /* 0x000fe2000001ff00 */
[----:B------:R-:W-:-:S02]  /*a470*/  ISETP.LT.AND P2, PT, R144, UR4, !P6 ;  /* 0x0000000490007c0c */ /* 0x000fc4000f741270 */
[----:B------:R-:W2:Y:S01]  /*a480*/  LDS.128 R16, [R0+0x840] ;  /* 0x0008400000107984 */ /* 0x000ea20000000c00 */
[----:B------:R-:W-:Y:S02]  /*a490*/  ISETP.LT.AND P1, PT, R140, UR4, !P6 ;  /* 0x000000048c007c0c */ /* 0x000fe4000f721270 */
[C---:B------:R-:W-:Y:S01]  /*a4a0*/  LOP3.LUT R126, R118.reuse, 0x30, RZ, 0xfc, !PT ;  /* 0x00000030767e7812 */ /* 0x040fe200078efcff */
[----:B------:R-:W3:Y:S01]  /*a4b0*/  LDS.128 R12, [R0+0x1080] ;  /* 0x00108000000c7984 */ /* 0x000ee20000000c00 */
[C---:B------:R-:W-:Y:S02]  /*a4c0*/  LOP3.LUT R2, R118.reuse, 0x34, RZ, 0xfc, !PT ;  /* 0x0000003476027812 */ /* 0x040fe400078efcff */
[C---:B------:R-:W-:Y:S01]  /*a4d0*/  LOP3.LUT R128, R118.reuse, 0x38, RZ, 0xfc, !PT ;  /* 0x0000003876807812 */ /* 0x040fe200078efcff */
[----:B------:R-:W4:Y:S01]  /*a4e0*/  LDS.128 R8, [R0+0x18c0] ;  /* 0x0018c00000087984 */ /* 0x000f220000000c00 */
[----:B------:R-:W-:-:S03]  /*a4f0*/  LOP3.LUT R120, R118, 0x3c, RZ, 0xfc, !PT ;  /* 0x0000003c76787812 */ /* 0x000fc600078efcff */
[----:B------:R-:W-:Y:S06]  /*a500*/  BAR.SYNC 0x0 ;  /* 0x0000000000007b1d */ /* 0x000fec0000000000 */
[----:B------:R-:W-:Y:S04]  /*a510*/  STS.128 [R121.X4], R68 ;  /* 0x0000004479007388 */ /* 0x000fe80000004c00 */
[----:B------:R-:W-:Y:S04]  /*a520*/  STS.128 [R121.X4+0x210], R64 ;  /* 0x0002104079007388 */ /* 0x000fe80000004c00 */
[----:B------:R-:W-:Y:S04]  /*a530*/  STS.128 [R121.X4+0x420], R92 ;  /* 0x0004205c79007388 */ /* 0x000fe80000004c00 */
[----:B------:R-:W-:Y:S04]  /*a540*/  STS.128 [R121.X4+0x630], R44 ;  /* 0x0006302c79007388 */ /* 0x000fe80000004c00 */
[----:B------:R-:W-:Y:S06]  /*a550*/  BAR.SYNC 0x0 ;  /* 0x0000000000007b1d */ /* 0x000fec0000000000 */
[----:B------:R-:W5:Y:S01]  /*a560*/  LDS.128 R36, [R0] ;  /* 0x0000000000247984 */ /* 0x000f620000000c00 */
[----:B------:R-:W-:Y:S01]  /*a570*/  CS2R R68, SRZ ;  /* 0x0000000000447805 */ /* 0x000fe2000001ff00 */
[----:B------:R-:W-:-:S02]  /*a580*/  CS2R R70, SRZ ;  /* 0x0000000000467805 */ /* 0x000fc4000001ff00 */
[----:B------:R-:W1:Y:S04]  /*a590*/  LDS.128 R32, [R0+0x840] ;  /* 0x0008400000207984 */ /* 0x000e680000000c00 */
[----:B------:R-:W1:Y:S04]  /*a5a0*/  LDS.128 R28, [R0+0x1080] ;  /* 0x00108000001c7984 */ /* 0x000e680000000c00 */
[----:B------:R-:W1:Y:S04]  /*a5b0*/  LDS.128 R20, [R0+0x18c0] ;  /* 0x0018c00000147984 */ /* 0x000e680000000c00 */
[----:B------:R-:W-:Y:S06]  /*a5c0*/  BAR.SYNC 0x0 ;  /* 0x0000000000007b1d */ /* 0x000fec0000000000 */
[----:B------:R-:W-:Y:S04]  /*a5d0*/  STS.128 [R121.X4], R76 ;  /* 0x0000004c79007388 */ /* 0x000fe80000004c00 */
[----:B------:R-:W-:Y:S04]  /*a5e0*/  STS.128 [R121.X4+0x210], R40 ;  /* 0x0002102879007388 */ /* 0x000fe80000004c00 */
[----:B------:R-:W-:Y:S04]  /*a5f0*/  STS.128 [R121.X4+0x420], R24 ;  /* 0x0004201879007388 */ /* 0x000fe80000004c00 */
[----:B------:R-:W-:Y:S04]  /*a600*/  STS.128 [R121.X4+0x630], R80 ;  /* 0x0006305079007388 */ /* 0x000fe80000004c00 */
[----:B------:R-:W-:Y:S06]  /*a610*/  BAR.SYNC 0x0 ;  /* 0x0000000000007b1d */ /* 0x000fec0000000000 */
[----:B------:R-:W1:Y:S01]  /*a620*/  LDS.128 R64, [R0] ;  /* 0x0000000000407984 */ /* 0x000e620000000c00 */
[----:B------:R-:W-:Y:S01]  /*a630*/  CS2R R40, SRZ ;  /* 0x0000000000287805 */ /* 0x000fe2000001ff00 */
[----:B------:R-:W-:Y:S01]  /*a640*/  CS2R R24, SRZ ;  /* 0x0000000000187805 */ /* 0x000fe2000001ff00 */
[----:B------:R-:W-:Y:S01]  /*a650*/  CS2R R26, SRZ ;  /* 0x00000000001a7805 */ /* 0x000fe2000001ff00 */
[----:B------:R-:W1:Y:S01]  /*a660*/  LDS.128 R44, [R0+0x840] ;  /* 0x00084000002c7984 */ /* 0x000e620000000c00 */
[----:B------:R-:W-:Y:S01]  /*a670*/  CS2R R42, SRZ ;  /* 0x00000000002a7805 */ /* 0x000fe2000001ff00 */
[----:B------:R-:W-:Y:S01]  /*a680*/  P2R R101, PR, RZ, 0x10 ;  /* 0x00000010ff657803 */ /* 0x000fe20000000000 */
[----:B------:R-:W-:Y:S01]  /*a690*/  CS2R R76, SRZ ;  /* 0x00000000004c7805 */ /* 0x000fe2000001ff00 */
[----:B------:R-:W1:Y:S01]  /*a6a0*/  LDS.128 R48, [R0+0x1080] ;  /* 0x0010800000307984 */ /* 0x000e620000000c00 */
[----:B------:R-:W-:Y:S01]  /*a6b0*/  ISETP.LT.AND P5, PT, R130, UR4, !P6 ;  /* 0x0000000482007c0c */ /* 0x000fe2000f7a1270 */
[----:B------:R-:W-:Y:S01]  /*a6c0*/  CS2R R78, SRZ ;  /* 0x00000000004e7805 */ /* 0x000fe2000001ff00 */
[----:B------:R-:W-:Y:S01]  /*a6d0*/  P2R R102, PR, RZ, 0x8 ;  /* 0x00000008ff667803 */ /* 0x000fe20000000000 */
[----:B------:R-:W1:Y:S01]  /*a6e0*/  LDS.128 R60, [R0+0x18c0] ;  /* 0x0018c000003c7984 */ /* 0x000e620000000c00 */
[----:B------:R-:W-:Y:S01]  /*a6f0*/  P2R R103, PR, RZ, 0x4 ;  /* 0x00000004ff677803 */ /* 0x000fe20000000000 */
[----:B------:R-:W-:Y:S01]  /*a700*/  CS2R R80, SRZ ;  /* 0x0000000000507805 */ /* 0x000fe2000001ff00 */
[----:B------:R-:W-:Y:S01]  /*a710*/  P2R R133, PR, RZ, 0x2 ;  /* 0x00000002ff857803 */ /* 0x000fe20000000000 */
[----:B------:R-:W-:Y:S06]  /*a720*/  BAR.SYNC 0x0 ;  /* 0x0000000000007b1d */ /* 0x000fec0000000000 */
[----:B------:R-:W-:Y:S01]  /*a730*/  STS.128 [R121.X4], R56 ;  /* 0x0000003879007388 */ /* 0x000fe20000004c00 */
[----:B------:R-:W-:-:S03]  /*a740*/  CS2R R82, SRZ ;  /* 0x0000000000527805 */ /* 0x000fc6000001ff00 */
[----:B------:R-:W-:Y:S04]  /*a750*/  STS.128 [R121.X4+0x210], R52 ;  /* 0x0002103479007388 */ /* 0x000fe80000004c00 */
[----:B------:R-:W-:Y:S04]  /*a760*/  STS.128 [R121.X4+0x420], R96 ;  /* 0x0004206079007388 */ /* 0x000fe80000004c00 */
[----:B------:R-:W-:Y:S04]  /*a770*/  STS.128 [R121.X4+0x630], R88 ;  /* 0x0006305879007388 */ /* 0x000fe80000004c00 */
[----:B------:R-:W-:Y:S06]  /*a780*/  BAR.SYNC 0x0 ;  /* 0x0000000000007b1d */ /* 0x000fec0000000000 */
[----:B------:R-:W1:Y:S01]  /*a790*/  @P0 LDG.E.EL.128 R112, [R142.64] ;  /* 0x0000000a8e700981 */ /* 0x000e62000c2e1d00 */
[----:B------:R-:W-:Y:S01]  /*a7a0*/  ISETP.LT.AND P0, PT, R138, UR4, !P6 ;  /* 0x000000048a007c0c */ /* 0x000fe2000f701270 */
[----:B------:R-:W-:Y:S01]  /*a7b0*/  CS2R R52, SRZ ;  /* 0x0000000000347805 */ /* 0x000fe2000001ff00 */
[----:B------:R-:W-:Y:S01]  /*a7c0*/  CS2R R54, SRZ ;  /* 0x0000000000367805 */ /* 0x000fe2000001ff00 */
[----:B------:R-:W2:Y:S01]  /*a7d0*/  @P4 LDG.E.EL.128 R108, [R142.64] ;  /* 0x0000000a8e6c4981 */ /* 0x000ea2000c2e1d00 */
[----:B------:R-:W-:Y:S01]  /*a7e0*/  P2R R135, PR, RZ, 0x1 ;  /* 0x00000001ff877803 */ /* 0x000fe20000000000 */
[----:B------:R-:W-:Y:S01]  /*a7f0*/  CS2R R56, SRZ ;  /* 0x0000000000387805 */ /* 0x000fe2000001ff00 */
[----:B------:R-:W-:Y:S01]  /*a800*/  CS2R R58, SRZ ;  /* 0x00000000003a7805 */ /* 0x000fe2000001ff00 */
[----:B------:R-:W3:Y:S01]  /*a810*/  @P3 LDG.E.EL.128 R104, [R142.64] ;  /* 0x0000000a8e683981 */ /* 0x000ee2000c2e1d00 */
[----:B------:R-:W-:-:S03]  /*a820*/  CS2R R88, SRZ ;  /* 0x0000000000587805 */ /* 0x000fc6000001ff00 */
[----:B------:R-:W4:Y:S04]  /*a830*/  @P2 LDG.E.EL.128 R24, [R142.64] ;  /* 0x0000000a8e182981 */ /* 0x000f28000c2e1d00 */
[----:B------:R-:W4:Y:S01]  /*a840*/  @P0 LDG.E.EL.128 R52, [R142.64] ;  /* 0x0000000a8e340981 */ /* 0x000f22000c2e1d00 */
[----:B------:R-:W-:-:S03]  /*a850*/  ISETP.LT.AND P0, PT, R136, UR4, !P6 ;  /* 0x0000000488007c0c */ /* 0x000fc6000f701270 */
[----:B------:R-:W5:Y:S01]  /*a860*/  @P1 LDG.E.EL.128 R40, [R142.64] ;  /* 0x0000000a8e281981 */ /* 0x000f62000c2e1d00 */
[----:B------:R-:W-:Y:S01]  /*a870*/  P2R R137, PR, RZ, 0x1 ;  /* 0x00000001ff897803 */ /* 0x000fe20000000000 */
[----:B------:R-:W-:Y:S01]  /*a880*/  CS2R R90, SRZ ;  /* 0x00000000005a7805 */ /* 0x000fe2000001ff00 */
[----:B------:R-:W-:Y:S01]  /*a890*/  CS2R R92, SRZ ;  /* 0x00000000005c7805 */ /* 0x000fe2000001ff00 */
[----:B------:R-:W-:Y:S01]  /*a8a0*/  CS2R R94, SRZ ;  /* 0x00000000005e7805 */ /* 0x000fe2000001ff00 */
[----:B------:R-:W-:Y:S01]  /*a8b0*/  CS2R R96, SRZ ;  /* 0x0000000000607805 */ /* 0x000fe2000001ff00 */
[----:B------:R-:W-:Y:S01]  /*a8c0*/  CS2R R98, SRZ ;  /* 0x0000000000627805 */ /* 0x000fe2000001ff00 */
[----:B------:R-:W5:Y:S04]  /*a8d0*/  @P5 LDG.E.EL.128 R76, [R142.64] ;  /* 0x0000000a8e4c5981 */ /* 0x000f68000c2e1d00 */
[----:B------:R-:W5:Y:S01]  /*a8e0*/  @P0 LDG.E.EL.128 R56, [R142.64] ;  /* 0x0000000a8e380981 */ /* 0x000f62000c2e1d00 */
[----:B------:R-:W-:-:S04]  /*a8f0*/  ISETP.LT.AND P0, PT, R134, UR4, !P6 ;  /* 0x0000000486007c0c */ /* 0x000fc8000f701270 */
[----:B------:R-:W-:-:S09]  /*a900*/  P2R R131, PR, RZ, 0x1 ;  /* 0x00000001ff837803 */ /* 0x000fd20000000000 */
[----:B------:R-:W5:Y:S01]  /*a910*/  @P0 LDG.E.EL.128 R68, [R142.64] ;  /* 0x0000000a8e440981 */ /* 0x000f62000c2e1d00 */
[----:B------:R-:W-:Y:S02]  /*a920*/  ISETP.LT.AND P0, PT, R132, UR4, !P6 ;  /* 0x0000000484007c0c */ /* 0x000fe4000f701270 */
[----:B------:R-:W-:Y:S02]  /*a930*/  ISETP.LT.AND P4, PT, R122, UR4, !P6 ;  /* 0x000000047a007c0c */ /* 0x000fe4000f781270 */
[----:B------:R-:W-:Y:S02]  /*a940*/  ISETP.LT.AND P3, PT, R124, UR4, !P6 ;  /* 0x000000047c007c0c */ /* 0x000fe4000f761270 */
[----:B------:R-:W-:Y:S02]  /*a950*/  ISETP.LT.AND P2, PT, R126, UR4, !P6 ;  /* 0x000000047e007c0c */ /* 0x000fe4000f741270 */
[----:B------:R-:W-:-:S05]  /*a960*/  P2R R129, PR, RZ, 0x1 ;  /* 0x00000001ff817803 */ /* 0x000fca0000000000 */
[----:B------:R-:W5:Y:S01]  /*a970*/  @P0 LDG.E.EL.128 R72, [R142.64] ;  /* 0x0000000a8e480981 */ /* 0x000f62000c2e1d00 */
[----:B------:R-:W-:Y:S02]  /*a980*/  ISETP.LT.AND P1, PT, R2, UR4, !P6 ;  /* 0x0000000402007c0c */ /* 0x000fe4000f721270 */
[----:B------:R-:W-:Y:S01]  /*a990*/  ISETP.LT.AND P0, PT, R128, UR4, !P6 ;  /* 0x0000000480007c0c */ /* 0x000fe2000f701270 */
[----:B------:R-:W5:Y:S01]  /*a9a0*/  @P4 LDG.E.EL.128 R80, [R142.64] ;  /* 0x0000000a8e504981 */ /* 0x000f62000c2e1d00 */
[----:B------:R-:W-:-:S03]  /*a9b0*/  ISETP.LT.AND P6, PT, R120, UR4, !P6 ;  /* 0x0000000478007c0c */ /* 0x000fc6000f7c1270 */
[----:B------:R-:W5:Y:S01]  /*a9c0*/  @P3 LDG.E.EL.128 R84, [R142.64] ;  /* 0x0000000a8e543981 */ /* 0x000f62000c2e1d00 */
[----:B------:R-:W-:-:S03]  /*a9d0*/  P2R R3, PR, RZ, 0x20 ;  /* 0x00000020ff037803 */ /* 0x000fc60000000000 */
[----:B------:R-:W5:Y:S01]  /*a9e0*/  @P2 LDG.E.EL.128 R88, [R142.64] ;  /* 0x0000000a8e582981 */ /* 0x000f62000c2e1d00 */
[----:B------:R-:W-:Y:S02]  /*a9f0*/  P2R R119, PR, RZ, 0x10 ;  /* 0x00000010ff777803 */ /* 0x000fe40000000000 */
[----:B------:R-:W-:Y:S01]  /*aa00*/  P2R R121, PR, RZ, 0x8 ;  /* 0x00000008ff797803 */ /* 0x000fe20000000000 */
[----:B------:R-:W5:Y:S01]  /*aa10*/  @P1 LDG.E.EL.128 R92, [R142.64] ;  /* 0x0000000a8e5c1981 */ /* 0x000f62000c2e1d00 */
[----:B------:R-:W-:Y:S02]  /*aa20*/  P2R R123, PR, RZ, 0x4 ;  /* 0x00000004ff7b7803 */ /* 0x000fe40000000000 */
[----:B------:R-:W-:Y:S01]  /*aa30*/  ISETP.NE.AND P5, PT, R103, RZ, PT ;  /* 0x000000ff6700720c */ /* 0x000fe20003fa5270 */
[----:B------:R-:W5:Y:S01]  /*aa40*/  @P0 LDG.E.EL.128 R96, [R142.64] ;  /* 0x0000000a8e600981 */ /* 0x000f62000c2e1d00 */
[----:B------:R-:W-:Y:S02]  /*aa50*/  ISETP.NE.AND P4, PT, R102, RZ, PT ;  /* 0x000000ff6600720c */ /* 0x000fe40003f85270 */
[----:B------:R-:W-:Y:S01]  /*aa60*/  ISETP.NE.AND P3, PT, R101, RZ, PT ;  /* 0x000000ff6500720c */ /* 0x000fe20003f65270 */
[----:B------:R-:W-:Y:S01]  /*aa70*/  CS2R R102, SRZ ;  /* 0x0000000000667805 */ /* 0x000fe2000001ff00 */
[----:B------:R-:W-:-:S02]  /*aa80*/  ISETP.NE.AND P2, PT, R100, RZ, PT ;  /* 0x000000ff6400720c */ /* 0x000fc40003f45270 */
[----:B------:R-:W-:-:S06]  /*aa90*/  CS2R R100, SRZ ;  /* 0x0000000000647805 */ /* 0x000fcc000001ff00 */
[----:B------:R-:W5:Y:S01]  /*aaa0*/  @P6 LDG.E.EL.128 R100, [R142.64] ;  /* 0x0000000a8e646981 */ /* 0x000f62000c2e1d00 */
[-C--:B------:R-:W-:Y:S02]  /*aab0*/  LEA R125, R118, R117.reuse, 0x7 ;  /* 0x00000075767d7211 */ /* 0x080fe400078e38ff */
[----:B------:R-:W-:Y:S02]  /*aac0*/  P2R R127, PR, RZ, 0x2 ;  /* 0x00000002ff7f7803 */ /* 0x000fe40000000000 */
[----:B------:R-:W-:Y:S01]  /*aad0*/  ISETP.NE.AND P1, PT, R133, RZ, PT ;  /* 0x000000ff8500720c */ /* 0x000fe20003f25270 */
[----:B-1----:R-:W-:Y:S01]  /*aae0*/  FADD R4, R4, R112 ;  /* 0x0000007004047221 */ /* 0x002fe20000000000 */
[----:B------:R-:W-:Y:S01]  /*aaf0*/  FADD R5, R5, R113 ;  /* 0x0000007105057221 */ /* 0x000fe20000000000 */
[----:B------:R-:W-:Y:S01]  /*ab00*/  FADD R7, R7, R115 ;  /* 0x0000007307077221 */ /* 0x000fe20000000000 */
[----:B------:R-:W-:Y:S01]  /*ab10*/  FADD R6, R6, R114 ;  /* 0x0000007206067221 */ /* 0x000fe20000000000 */
[-C--:B------:R-:W-:Y:S01]  /*ab20*/  IMAD.WIDE R112, R125, R116.reuse, c[0x0][0x178] ;  /* 0x00005e007d707625 */ /* 0x080fe200078e0274 */
[-C--:B------:R-:W-:Y:S01]  /*ab30*/  LEA R115, R146, R117.reuse, 0x7 ;  /* 0x0000007592737211 */ /* 0x080fe200078e38ff */
[----:B--2---:R-:W-:Y:S01]  /*ab40*/  FADD R16, R16, R108 ;  /* 0x0000006c10107221 */ /* 0x004fe20000000000 */
[----:B------:R-:W-:Y:S01]  /*ab50*/  FADD R17, R17, R109 ;  /* 0x0000006d11117221 */ /* 0x000fe20000000000 */
[----:B------:R-:W-:Y:S01]  /*ab60*/  FADD R19, R19, R111 ;  /* 0x0000006f13137221 */ /* 0x000fe20000000000 */
[----:B------:R1:W-:Y:S01]  /*ab70*/  @P2 STG.E.128 [R112.64], R4 ;  /* 0x0000000470002986 */ /* 0x0003e2000c101d0a */
[----:B------:R-:W-:Y:S01]  /*ab80*/  FADD R18, R18, R110 ;  /* 0x0000006e12127221 */ /* 0x000fe20000000000 */
[-C--:B------:R-:W-:Y:S01]  /*ab90*/  IMAD.WIDE R108, R115, R116.reuse, c[0x0][0x178] ;  /* 0x00005e00736c7625 */ /* 0x080fe200078e0274 */
[-C--:B------:R-:W-:Y:S01]  /*aba0*/  LEA R111, R148, R117.reuse, 0x7 ;  /* 0x00000075946f7211 */ /* 0x080fe200078e38ff */
[----:B---3--:R-:W-:Y:S01]  /*abb0*/  FADD R12, R12, R104 ;  /* 0x000000680c0c7221 */ /* 0x008fe20000000000 */
[----:B------:R-:W-:Y:S01]  /*abc0*/  FADD R13, R13, R105 ;  /* 0x000000690d0d7221 */ /* 0x000fe20000000000 */
[----:B------:R-:W-:Y:S01]  /*abd0*/  FADD R14, R14, R106 ;  /* 0x0000006a0e0e7221 */ /* 0x000fe20000000000 */
[----:B------:R2:W-:Y:S01]  /*abe0*/  @P3 STG.E.128 [R108.64], R16 ;  /* 0x000000106c003986 */ /* 0x0005e2000c101d0a */
[----:B------:R-:W-:Y:S01]  /*abf0*/  FADD R15, R15, R107 ;  /* 0x0000006b0f0f7221 */ /* 0x000fe20000000000 */
[----:B----4-:R-:W-:Y:S01]  /*ac00*/  FADD R8, R8, R24 ;  /* 0x0000001808087221 */ /* 0x010fe20000000000 */
[----:B------:R-:W-:Y:S01]  /*ac10*/  FADD R9, R9, R25 ;  /* 0x0000001909097221 */ /* 0x000fe20000000000 */
[----:B------:R-:W-:Y:S01]  /*ac20*/  FADD R10, R10, R26 ;  /* 0x0000001a0a0a7221 */ /* 0x000fe20000000000 */
[----:B------:R-:W-:Y:S01]  /*ac30*/  FADD R11, R11, R27 ;  /* 0x0000001b0b0b7221 */ /* 0x000fe20000000000 */
[----:B-1----:R-:W-:Y:S01]  /*ac40*/  LEA R7, R144, R117, 0x7 ;  /* 0x0000007590077211 */ /* 0x002fe200078e38ff */
[----:B------:R-:W-:Y:S01]  /*ac50*/  IMAD.WIDE R4, R111, R116, c[0x0][0x178] ;  /* 0x00005e006f047625 */ /* 0x000fe200078e0274 */
[----:B------:R-:W-:-:S03]  /*ac60*/  ISETP.NE.AND P2, PT, R135, RZ, PT ;  /* 0x000000ff8700720c */ /* 0x000fc60003f45270 */
[-C--:B------:R-:W-:Y:S01]  /*ac70*/  IMAD.WIDE R6, R7, R116.reuse, c[0x0][0x178] ;  /* 0x00005e0007067625 */ /* 0x080fe200078e0274 */
[-C--:B--2---:R-:W-:Y:S01]  /*ac80*/  LEA R17, R140, R117.reuse, 0x7 ;  /* 0x000000758c117211 */ /* 0x084fe200078e38ff */
[----:B------:R1:W-:Y:S01]  /*ac90*/  @P4 STG.E.128 [R4.64], R12 ;  /* 0x0000000c04004986 */ /* 0x0003e2000c101d0a */
[----:B-----5:R-:W-:Y:S01]  /*aca0*/  FADD R36, R36, R40 ;  /* 0x0000002824247221 */ /* 0x020fe20000000000 */
[----:B------:R-:W-:Y:S01]  /*acb0*/  FADD R37, R37, R41 ;  /* 0x0000002925257221 */ /* 0x000fe20000000000 */
[----:B------:R-:W-:Y:S01]  /*acc0*/  FADD R38, R38, R42 ;  /* 0x0000002a26267221 */ /* 0x000fe20000000000 */
[----:B------:R2:W-:Y:S01]  /*acd0*/  @P5 STG.E.128 [R6.64], R8 ;  /* 0x0000000806005986 */ /* 0x0005e2000c101d0a */
[----:B------:R-:W-:Y:S01]  /*ace0*/  FADD R39, R39, R43 ;  /* 0x0000002b27277221 */ /* 0x000fe20000000000 */
[----:B------:R-:W-:Y:S01]  /*acf0*/  ISETP.NE.AND P3, PT, R137, RZ, PT ;  /* 0x000000ff8900720c */ /* 0x000fe20003f65270 */
[----:B------:R-:W-:Y:S01]  /*ad00*/  FADD R32, R32, R52 ;  /* 0x0000003420207221 */ /* 0x000fe20000000000 */
[----:B------:R-:W-:Y:S01]  /*ad10*/  FADD R33, R33, R53 ;  /* 0x0000003521217221 */ /* 0x000fe20000000000 */
[----:B------:R-:W-:Y:S01]  /*ad20*/  FADD R34, R34, R54 ;  /* 0x0000003622227221 */ /* 0x000fe20000000000 */
[----:B------:R-:W-:Y:S01]  /*ad30*/  FADD R35, R35, R55 ;  /* 0x0000003723237221 */ /* 0x000fe20000000000 */
[-C--:B-1----:R-:W-:Y:S01]  /*ad40*/  IMAD.WIDE R4, R17, R116.reuse, c[0x0][0x178] ;  /* 0x00005e0011047625 */ /* 0x082fe200078e0274 */
[-C--:B------:R-:W-:Y:S01]  /*ad50*/  LEA R13, R138, R117.reuse, 0x7 ;  /* 0x000000758a0d7211 */ /* 0x080fe200078e38ff */
[----:B------:R-:W-:Y:S01]  /*ad60*/  FADD R28, R28, R56 ;  /* 0x000000381c1c7221 */ /* 0x000fe20000000000 */
[----:B------:R-:W-:Y:S01]  /*ad70*/  FADD R29, R29, R57 ;  /* 0x000000391d1d7221 */ /* 0x000fe20000000000 */
[----:B--2---:R-:W-:Y:S01]  /*ad80*/  LEA R9, R136, R117, 0x7 ;  /* 0x0000007588097211 */ /* 0x004fe200078e38ff */
[----:B------:R1:W-:Y:S01]  /*ad90*/  @P1 STG.E.128 [R4.64], R36 ;  /* 0x0000002404001986 */ /* 0x0003e2000c101d0a */
[----:B------:R-:W-:Y:S01]  /*ada0*/  IMAD.WIDE R6, R13, R116, c[0x0][0x178] ;  /* 0x00005e000d067625 */ /* 0x000fe200078e0274 */
[----:B------:R-:W-:Y:S01]  /*adb0*/  FADD R30, R30, R58 ;  /* 0x0000003a1e1e7221 */ /* 0x000fe20000000000 */
[----:B------:R-:W-:Y:S01]  /*adc0*/  FADD R31, R31, R59 ;  /* 0x0000003b1f1f7221 */ /* 0x000fe20000000000 */
[----:B------:R-:W-:Y:S01]  /*add0*/  ISETP.NE.AND P4, PT, R131, RZ, PT ;  /* 0x000000ff8300720c */ /* 0x000fe20003f85270 */
[----:B------:R-:W-:Y:S04]  /*ade0*/  LDS.128 R12, [R0+0x840] ;  /* 0x00084000000c7984 */ /* 0x000fe80000000c00 */
[----:B------:R2:W-:Y:S01]  /*adf0*/  @P2 STG.E.128 [R6.64], R32 ;  /* 0x0000002006002986 */ /* 0x0005e2000c101d0a */
[----:B------:R-:W-:Y:S01]  /*ae00*/  FADD R20, R20, R68 ;  /* 0x0000004414147221 */ /* 0x000fe20000000000 */
[----:B------:R-:W-:-:S02]  /*ae10*/  FADD R21, R21, R69 ;  /* 0x0000004515157221 */ /* 0x000fc40000000000 */
[----:B------:R-:W-:Y:S01]  /*ae20*/  LDS.128 R16, [R0+0x1080] ;  /* 0x0010800000107984 */ /* 0x000fe20000000c00 */
[----:B-1----:R-:W-:Y:S01]  /*ae30*/  IMAD.WIDE R4, R9, R116, c[0x0][0x178] ;  /* 0x00005e0009047625 */ /* 0x002fe200078e0274 */
[----:B------:R-:W-:-:S05]  /*ae40*/  LEA R9, R134, R117, 0x7 ;  /* 0x0000007586097211 */ /* 0x000fca00078e38ff */
[----:B--2---:R-:W-:Y:S01]  /*ae50*/  IMAD.WIDE R6, R9, R116, c[0x0][0x178] ;  /* 0x00005e0009067625 */ /* 0x004fe200078e0274 */
[----:B------:R-:W-:Y:S01]  /*ae60*/  LEA R9, R132, R117, 0x7 ;  /* 0x0000007584097211 */ /* 0x000fe200078e38ff */
[----:B------:R1:W-:Y:S01]  /*ae70*/  @P3 STG.E.128 [R4.64], R28 ;  /* 0x0000001c04003986 */ /* 0x0003e2000c101d0a */
[----:B------:R-:W-:Y:S01]  /*ae80*/  FADD R22, R22, R70 ;  /* 0x0000004616167221 */ /* 0x000fe20000000000 */
[----:B------:R-:W-:-:S05]  /*ae90*/  FADD R23, R23, R71 ;  /* 0x0000004717177221 */ /* 0x000fca0000000000 */
[----:B------:R2:W-:Y:S04]  /*aea0*/  @P4 STG.E.128 [R6.64], R20 ;  /* 0x0000001406004986 */ /* 0x0005e8000c101d0a */
[----:B------:R-:W-:Y:S01]  /*aeb0*/  LDS.128 R20, [R0+0x18c0] ;  /* 0x0018c00000147984 */ /* 0x000fe20000000c00 */
[----:B-1----:R-:W-:-:S03]  /*aec0*/  IMAD.WIDE R4, R9, R116, c[0x0][0x178] ;  /* 0x00005e0009047625 */ /* 0x002fc600078e0274 */
[----:B------:R-:W1:Y:S01]  /*aed0*/  LDS.128 R8, [R0] ;  /* 0x0000000000087984 */ /* 0x000e620000000c00 */
[----:B------:R-:W-:Y:S01]  /*aee0*/  ISETP.NE.AND P5, PT, R129, RZ, PT ;  /* 0x000000ff8100720c */ /* 0x000fe20003fa5270 */
[----:B------:R-:W-:Y:S01]  /*aef0*/  FADD R64, R64, R72 ;  /* 0x0000004840407221 */ /* 0x000fe20000000000 */
[----:B------:R-:W-:Y:S01]  /*af00*/  FADD R65, R65, R73 ;  /* 0x0000004941417221 */ /* 0x000fe20000000000 */
[----:B------:R-:W-:Y:S01]  /*af10*/  FADD R66, R66, R74 ;  /* 0x0000004a42427221 */ /* 0x000fe20000000000 */
[----:B------:R-:W-:Y:S01]  /*af20*/  FADD R67, R67, R75 ;  /* 0x0000004b43437221 */ /* 0x000fe20000000000 */
[----:B------:R-:W-:Y:S02]  /*af30*/  ISETP.NE.AND P4, PT, R119, RZ, PT ;  /* 0x000000ff7700720c */ /* 0x000fe40003f85270 */
[----:B------:R-:W-:Y:S02]  /*af40*/  ISETP.NE.AND P3, PT, R121, RZ, PT ;  /* 0x000000ff7900720c */ /* 0x000fe40003f65270 */
[----:B------:R-:W-:-:S04]  /*af50*/  ISETP.NE.AND P2, PT, R123, RZ, PT ;  /* 0x000000ff7b00720c */ /* 0x000fc80003f45270 */
[----:B------:R3:W-:Y:S01]  /*af60*/  @P5 STG.E.128 [R4.64], R64 ;  /* 0x0000004004005986 */ /* 0x0007e2000c101d0a */
[----:B------:R-:W-:Y:S02]  /*af70*/  ISETP.NE.AND P5, PT, R3, RZ, PT ;  /* 0x000000ff0300720c */ /* 0x000fe40003fa5270 */
[-C--:B------:R-:W-:Y:S02]  /*af80*/  LEA R3, R130, R117.reuse, 0x7 ;  /* 0x0000007582037211 */ /* 0x080fe400078e38ff */
[----:B------:R-:W-:Y:S02]  /*af90*/  ISETP.NE.AND P1, PT, R127, RZ, PT ;  /* 0x000000ff7f00720c */ /* 0x000fe40003f25270 */
[-C--:B--2---:R-:W-:Y:S02]  /*afa0*/  LEA R7, R122, R117.reuse, 0x7 ;  /* 0x000000757a077211 */ /* 0x084fe400078e38ff */
[-C--:B------:R-:W-:Y:S02]  /*afb0*/  LEA R25, R124, R117.reuse, 0x7 ;  /* 0x000000757c197211 */ /* 0x080fe400078e38ff */
[-C--:B------:R-:W-:Y:S01]  /*afc0*/  LEA R27, R126, R117.reuse, 0x7 ;  /* 0x000000757e1b7211 */ /* 0x080fe200078e38ff */
[----:B------:R-:W-:Y:S01]  /*afd0*/  FADD R44, R44, R76 ;  /* 0x0000004c2c2c7221 */ /* 0x000fe20000000000 */
[-C--:B------:R-:W-:Y:S01]  /*afe0*/  LEA R29, R2, R117.reuse, 0x7 ;  /* 0x00000075021d7211 */ /* 0x080fe200078e38ff */
[----:B------:R-:W-:Y:S01]  /*aff0*/  FADD R45, R45, R77 ;  /* 0x0000004d2d2d7221 */ /* 0x000fe20000000000 */
[-C--:B------:R-:W-:Y:S01]  /*b000*/  LEA R31, R128, R117.reuse, 0x7 ;  /* 0x00000075801f7211 */ /* 0x080fe200078e38ff */
[----:B------:R-:W-:Y:S01]  /*b010*/  FADD R46, R46, R78 ;  /* 0x0000004e2e2e7221 */ /* 0x000fe20000000000 */
[----:B------:R-:W-:Y:S01]  /*b020*/  FADD R47, R47, R79 ;  /* 0x0000004f2f2f7221 */ /* 0x000fe20000000000 */
[-C--:B------:R-:W-:Y:S01]  /*b030*/  IMAD.WIDE R2, R3, R116.reuse, c[0x0][0x178] ;  /* 0x00005e0003027625 */ /* 0x080fe200078e0274 */
[----:B------:R-:W-:Y:S01]  /*b040*/  FADD R48, R48, R80 ;  /* 0x0000005030307221 */ /* 0x000fe20000000000 */
[----:B------:R-:W-:Y:S01]  /*b050*/  FADD R49, R49, R81 ;  /* 0x0000005131317221 */ /* 0x000fe20000000000 */
[----:B------:R-:W-:Y:S01]  /*b060*/  FADD R50, R50, R82 ;  /* 0x0000005232327221 */ /* 0x000fe20000000000 */
[----:B------:R-:W-:Y:S01]  /*b070*/  FADD R51, R51, R83 ;  /* 0x0000005333337221 */ /* 0x000fe20000000000 */
[-C--:B---3--:R-:W-:Y:S01]  /*b080*/  IMAD.WIDE R4, R7, R116.reuse, c[0x0][0x178] ;  /* 0x00005e0007047625 */ /* 0x088fe200078e0274 */
[----:B------:R-:W-:Y:S01]  /*b090*/  FADD R60, R60, R84 ;  /* 0x000000543c3c7221 */ /* 0x000fe20000000000 */
[----:B------:R-:W-:Y:S01]  /*b0a0*/  FADD R61, R61, R85 ;  /* 0x000000553d3d7221 */ /* 0x000fe20000000000 */
[----:B------:R-:W-:Y:S01]  /*b0b0*/  FADD R62, R62, R86 ;  /* 0x000000563e3e7221 */ /* 0x000fe20000000000 */
[----:B------:R-:W-:Y:S01]  /*b0c0*/  FADD R63, R63, R87 ;  /* 0x000000573f3f7221 */ /* 0x000fe20000000000 */
[----:B-1----:R-:W-:Y:S01]  /*b0d0*/  FADD R88, R8, R88 ;  /* 0x0000005808587221 */ /* 0x002fe20000000000 */
[----:B------:R-:W-:Y:S01]  /*b0e0*/  FADD R89, R9, R89 ;  /* 0x0000005909597221 */ /* 0x000fe20000000000 */
[-C--:B------:R-:W-:Y:S01]  /*b0f0*/  IMAD.WIDE R6, R25, R116.reuse, c[0x0][0x178] ;  /* 0x00005e0019067625 */ /* 0x080fe200078e0274 */
[----:B------:R-:W-:Y:S01]  /*b100*/  FADD R90, R10, R90 ;  /* 0x0000005a0a5a7221 */ /* 0x000fe20000000000 */
[----:B------:R-:W-:Y:S01]  /*b110*/  FADD R91, R11, R91 ;  /* 0x0000005b0b5b7221 */ /* 0x000fe20000000000 */
        /* <DEDUP_REMOVED lines=9> */
[----:B------:R-:W-:Y:S01]  /*b1b0*/  FADD R19, R19, R99 ;  /* 0x0000006313137221 */ /* 0x000fe20000000000 */
[----:B------:R1:W-:Y:S01]  /*b1c0*/  @P5 STG.E.128 [R2.64], R44 ;  /* 0x0000002c02005986 */ /* 0x0003e2000c101d0a */
[----:B------:R-:W-:Y:S01]  /*b1d0*/  IMAD.WIDE R12, R31, R116, c[0x0][0x178] ;  /* 0x00005e001f0c7625 */ /* 0x000fe200078e0274 */
[----:B------:R-:W-:-:S02]  /*b1e0*/  LEA R117, R120, R117, 0x7 ;  /* 0x0000007578757211 */ /* 0x000fc400078e38ff */
[----:B------:R1:W-:Y:S04]  /*b1f0*/  @P4 STG.E.128 [R4.64], R48 ;  /* 0x0000003004004986 */ /* 0x0003e8000c101d0a */
[----:B------:R1:W-:Y:S04]  /*b200*/  @P3 STG.E.128 [R6.64], R60 ;  /* 0x0000003c06003986 */ /* 0x0003e8000c101d0a */
[----:B------:R1:W-:Y:S04]  /*b210*/  @P2 STG.E.128 [R8.64], R88 ;  /* 0x0000005808002986 */ /* 0x0003e8000c101d0a */
[----:B------:R1:W-:Y:S01]  /*b220*/  @P1 STG.E.128 [R10.64], R92 ;  /* 0x0000005c0a001986 */ /* 0x0003e2000c101d0a */
[----:B------:R-:W-:-:S03]  /*b230*/  FADD R20, R20, R100 ;  /* 0x0000006414147221 */ /* 0x000fc60000000000 */
[----:B------:R1:W-:Y:S01]  /*b240*/  @P0 STG.E.128 [R12.64], R16 ;  /* 0x000000100c000986 */ /* 0x0003e2000c101d0a */
[----:B------:R-:W-:Y:S01]  /*b250*/  FADD R21, R21, R101 ;  /* 0x0000006515157221 */ /* 0x000fe20000000000 */
[----:B------:R-:W-:Y:S01]  /*b260*/  FADD R22, R22, R102 ;  /* 0x0000006616167221 */ /* 0x000fe20000000000 */
[----:B------:R-:W-:Y:S01]  /*b270*/  FADD R23, R23, R103 ;  /* 0x0000006717177221 */ /* 0x000fe20000000000 */
[----:B------:R-:W-:Y:S01]  /*b280*/  IMAD.WIDE R116, R117, R116, c[0x0][0x178] ;  /* 0x00005e0075747625 */ /* 0x000fe200078e0274 */
[----:B------:R-:W-:Y:S06]  /*b290*/  @!P6 EXIT ;  /* 0x000000000000e94d */ /* 0x000fec0003800000 */
[----:B------:R-:W-:Y:S01]  /*b2a0*/  STG.E.128 [R116.64], R20 ;  /* 0x0000001474007986 */ /* 0x000fe2000c101d0a */
[----:B------:R-:W-:Y:S05]  /*b2b0*/  EXIT ;  /* 0x000000000000794d */ /* 0x000fea0003800000 */
.L_x_2:
[----:B------:R-:W-:-:S00]  /*b2c0*/  BRA `(.L_x_2) ;  /* 0xfffffff000007947 */ /* 0x000fc0000383ffff */
[----:B------:R-:W-:-:S00]  /*b2d0*/  NOP ;  /* 0x0000000000007918 */ /* 0x000fc00000000000 */
        /* <DEDUP_REMOVED lines=10> */
.L_x_3:


//--------------------- .nv.shared.triton_mm      --------------------------
	.section	.nv.shared.triton_mm,"aw",@nobits
	.align	16
